	.target	sm_80

	.elftype	@"ET_EXEC"


//--------------------- .note.nv.tkinfo           --------------------------
	.section	.note.nv.tkinfo,"",@"SHT_NOTE"
	.sectionflags	@"SHF_NOTE_NV_TKINFO"
	.tkinfo
        /*0018*/ 	.word	0x00000002
        /*0030*/ 	.string	""
        /*0030*/ 	.string	"ptxas"
        /*0030*/ 	.string	"Cuda compilation tools, release 13.0, V13.0.88"
        /*0030*/ 	.string	"Build cuda_13.0.r13.0/compiler.36424714_0"
        /*0030*/ 	.string	"-v  -suppress-debug-info  -lineinfo  -arch sm_80 "



//--------------------- .note.nv.cuinfo           --------------------------
	.section	.note.nv.cuinfo,"",@"SHT_NOTE"
	.sectionflags	@"SHF_NOTE_NV_CUINFO"
        /*0018*/ 	.short	0x0002
        /*001a*/ 	.short	0x0050
        /*001c*/ 	.short	0x0082
	.zero		2


//--------------------- .nv.info                  --------------------------
	.section	.nv.info,"",@"SHT_CUDA_INFO"
	.align	4


	//----- nvinfo : EIATTR_REGCOUNT
	.align		4
        /*0000*/ 	.byte	0x04, 0x2f
        /*0002*/ 	.short	(.L_2 - .L_1)
	.align		4
.L_1:
        /*0004*/ 	.word	index@(attn_fwd)
        /*0008*/ 	.word	0x000000ff


	//----- nvinfo : EIATTR_FRAME_SIZE
	.align		4
.L_2:
        /*000c*/ 	.byte	0x04, 0x11
        /*000e*/ 	.short	(.L_4 - .L_3)
	.align		4
.L_3:
        /*0010*/ 	.word	index@(attn_fwd)
        /*0014*/ 	.word	0x000000b0


	//----- nvinfo : EIATTR_MIN_STACK_SIZE
	.align		4
.L_4:
        /*0018*/ 	.byte	0x04, 0x12
        /*001a*/ 	.short	(.L_6 - .L_5)
	.align		4
.L_5:
        /*001c*/ 	.word	index@(attn_fwd)
        /*0020*/ 	.word	0x000000b0
.L_6:


//--------------------- .nv.info.attn_fwd         --------------------------
	.section	.nv.info.attn_fwd,"",@"SHT_CUDA_INFO"
	.sectionflags	@""
	.align	4


	//----- nvinfo : EIATTR_CUDA_API_VERSION
	.align		4
        /*0000*/ 	.byte	0x04, 0x37
        /*0002*/ 	.short	(.L_8 - .L_7)
.L_7:
        /*0004*/ 	.word	0x00000082


	//----- nvinfo : EIATTR_SW2861232_WAR
	.align		4
.L_8:
        /*0008*/ 	.byte	0x01, 0x35
	.zero		2


	//----- nvinfo : EIATTR_PARAM_CBANK
	.align		4
        /*000c*/ 	.byte	0x04, 0x0a
        /*000e*/ 	.short	(.L_10 - .L_9)
	.align		4
.L_9:
        /*0010*/ 	.word	index@(.nv.constant0.attn_fwd)
        /*0014*/ 	.short	0x0160
        /*0016*/ 	.short	0x0088


	//----- nvinfo : EIATTR_CBANK_PARAM_SIZE
	.align		4
.L_10:
        /*0018*/ 	.byte	0x03, 0x19
        /*001a*/ 	.short	0x0088


	//----- nvinfo : EIATTR_KPARAM_INFO
	.align		4
        /*001c*/ 	.byte	0x04, 0x17
        /*001e*/ 	.short	(.L_12 - .L_11)
.L_11:
        /*0020*/ 	.word	0x00000000
        /*0024*/ 	.short	0x0019
        /*0026*/ 	.short	0x0080
        /*0028*/ 	.byte	0x00, 0xf4, 0x21, 0x00


	//----- nvinfo : EIATTR_KPARAM_INFO
	.align		4
.L_12:
        /*002c*/ 	.byte	0x04, 0x17
        /*002e*/ 	.short	(.L_14 - .L_13)
.L_13:
        /*0030*/ 	.word	0x00000000
        /*0034*/ 	.short	0x0018
        /*0036*/ 	.short	0x0078
        /*0038*/ 	.byte	0x00, 0xf4, 0x21, 0x00


	//----- nvinfo : EIATTR_KPARAM_INFO
	.align		4
.L_14:
        /*003c*/ 	.byte	0x04, 0x17
        /*003e*/ 	.short	(.L_16 - .L_15)
.L_15:
        /*0040*/ 	.word	0x00000000
        /*0044*/ 	.short	0x0017
        /*0046*/ 	.short	0x0070
        /*0048*/ 	.byte	0x00, 0xf0, 0x11, 0x00


	//----- nvinfo : EIATTR_KPARAM_INFO
	.align		4
.L_16:
        /*004c*/ 	.byte	0x04, 0x17
        /*004e*/ 	.short	(.L_18 - .L_17)
.L_17:
        /*0050*/ 	.word	0x00000000
        /*0054*/ 	.short	0x0016
        /*0056*/ 	.short	0x006c
        /*0058*/ 	.byte	0x00, 0xf0, 0x11, 0x00


	//----- nvinfo : EIATTR_KPARAM_INFO
	.align		4
.L_18:
        /*005c*/ 	.byte	0x04, 0x17
        /*005e*/ 	.short	(.L_20 - .L_19)
.L_19:
        /*0060*/ 	.word	0x00000000
        /*0064*/ 	.short	0x0015
        /*0066*/ 	.short	0x0068
        /*0068*/ 	.byte	0x00, 0xf0, 0x11, 0x00


	//----- nvinfo : EIATTR_KPARAM_INFO
	.align		4
.L_20:
        /*006c*/ 	.byte	0x04, 0x17
        /*006e*/ 	.short	(.L_22 - .L_21)
.L_21:
        /*0070*/ 	.word	0x00000000
        /*0074*/ 	.short	0x0014
        /*0076*/ 	.short	0x0064
        /*0078*/ 	.byte	0x00, 0xf0, 0x11, 0x00


	//----- nvinfo : EIATTR_KPARAM_INFO
	.align		4
.L_22:
        /*007c*/ 	.byte	0x04, 0x17
        /*007e*/ 	.short	(.L_24 - .L_23)
.L_23:
        /*0080*/ 	.word	0x00000000
        /*0084*/ 	.short	0x0013
        /*0086*/ 	.short	0x0060
        /*0088*/ 	.byte	0x00, 0xf0, 0x11, 0x00


	//----- nvinfo : EIATTR_KPARAM_INFO
	.align		4
.L_24:
        /*008c*/ 	.byte	0x04, 0x17
        /*008e*/ 	.short	(.L_26 - .L_25)
.L_25:
        /*0090*/ 	.word	0x00000000
        /*0094*/ 	.short	0x0012
        /*0096*/ 	.short	0x005c
        /*0098*/ 	.byte	0x00, 0xf0, 0x11, 0x00


	//----- nvinfo : EIATTR_KPARAM_INFO
	.align		4
.L_26:
        /*009c*/ 	.byte	0x04, 0x17
        /*009e*/ 	.short	(.L_28 - .L_27)
.L_27:
        /*00a0*/ 	.word	0x00000000
        /*00a4*/ 	.short	0x0011
        /*00a6*/ 	.short	0x0058
        /*00a8*/ 	.byte	0x00, 0xf0, 0x11, 0x00


	//----- nvinfo : EIATTR_KPARAM_INFO
	.align		4
.L_28:
        /*00ac*/ 	.byte	0x04, 0x17
        /*00ae*/ 	.short	(.L_30 - .L_29)
.L_29:
        /*00b0*/ 	.word	0x00000000
        /*00b4*/ 	.short	0x0010
        /*00b6*/ 	.short	0x0054
        /*00b8*/ 	.byte	0x00, 0xf0, 0x11, 0x00


	//----- nvinfo : EIATTR_KPARAM_INFO
	.align		4
.L_30:
        /*00bc*/ 	.byte	0x04, 0x17
        /*00be*/ 	.short	(.L_32 - .L_31)
.L_31:
        /*00c0*/ 	.word	0x00000000
        /*00c4*/ 	.short	0x000f
        /*00c6*/ 	.short	0x0050
        /*00c8*/ 	.byte	0x00, 0xf0, 0x11, 0x00


	//----- nvinfo : EIATTR_KPARAM_INFO
	.align		4
.L_32:
        /*00cc*/ 	.byte	0x04, 0x17
        /*00ce*/ 	.short	(.L_34 - .L_33)
.L_33:
        /*00d0*/ 	.word	0x00000000
        /*00d4*/ 	.short	0x000e
        /*00d6*/ 	.short	0x004c
        /*00d8*/ 	.byte	0x00, 0xf0, 0x11, 0x00


	//----- nvinfo : EIATTR_KPARAM_INFO
	.align		4
.L_34:
        /*00dc*/ 	.byte	0x04, 0x17
        /*00de*/ 	.short	(.L_36 - .L_35)
.L_35:
        /*00e0*/ 	.word	0x00000000
        /*00e4*/ 	.short	0x000d
        /*00e6*/ 	.short	0x0048
        /*00e8*/ 	.byte	0x00, 0xf0, 0x11, 0x00


	//----- nvinfo : EIATTR_KPARAM_INFO
	.align		4
.L_36:
        /*00ec*/ 	.byte	0x04, 0x17
        /*00ee*/ 	.short	(.L_38 - .L_37)
.L_37:
        /*00f0*/ 	.word	0x00000000
        /*00f4*/ 	.short	0x000c
        /*00f6*/ 	.short	0x0044
        /*00f8*/ 	.byte	0x00, 0xf0, 0x11, 0x00


	//----- nvinfo : EIATTR_KPARAM_INFO
	.align		4
.L_38:
        /*00fc*/ 	.byte	0x04, 0x17
        /*00fe*/ 	.short	(.L_40 - .L_39)
.L_39:
        /*0100*/ 	.word	0x00000000
        /*0104*/ 	.short	0x000b
        /*0106*/ 	.short	0x0040
        /*0108*/ 	.byte	0x00, 0xf0, 0x11, 0x00


	//----- nvinfo : EIATTR_KPARAM_INFO
	.align		4
.L_40:
        /*010c*/ 	.byte	0x04, 0x17
        /*010e*/ 	.short	(.L_42 - .L_41)
.L_41:
        /*0110*/ 	.word	0x00000000
        /*0114*/ 	.short	0x000a
        /*0116*/ 	.short	0x003c
        /*0118*/ 	.byte	0x00, 0xf0, 0x11, 0x00


	//----- nvinfo : EIATTR_KPARAM_INFO
	.align		4
.L_42:
        /*011c*/ 	.byte	0x04, 0x17
        /*011e*/ 	.short	(.L_44 - .L_43)
.L_43:
        /*0120*/ 	.word	0x00000000
        /*0124*/ 	.short	0x0009
        /*0126*/ 	.short	0x0038
        /*0128*/ 	.byte	0x00, 0xf0, 0x11, 0x00


	//----- nvinfo : EIATTR_KPARAM_INFO
	.align		4
.L_44:
        /*012c*/ 	.byte	0x04, 0x17
        /*012e*/ 	.short	(.L_46 - .L_45)
.L_45:
        /*0130*/ 	.word	0x00000000
        /*0134*/ 	.short	0x0008
        /*0136*/ 	.short	0x0034
        /*0138*/ 	.byte	0x00, 0xf0, 0x11, 0x00


	//----- nvinfo : EIATTR_KPARAM_INFO
	.align		4
.L_46:
        /*013c*/ 	.byte	0x04, 0x17
        /*013e*/ 	.short	(.L_48 - .L_47)
.L_47:
        /*0140*/ 	.word	0x00000000
        /*0144*/ 	.short	0x0007
        /*0146*/ 	.short	0x0030
        /*0148*/ 	.byte	0x00, 0xf0, 0x11, 0x00


	//----- nvinfo : EIATTR_KPARAM_INFO
	.align		4
.L_48:
        /*014c*/ 	.byte	0x04, 0x17
        /*014e*/ 	.short	(.L_50 - .L_49)
.L_49:
        /*0150*/ 	.word	0x00000000
        /*0154*/ 	.short	0x0006
        /*0156*/ 	.short	0x002c
        /*0158*/ 	.byte	0x00, 0xf0, 0x11, 0x00


	//----- nvinfo : EIATTR_KPARAM_INFO
	.align		4
.L_50:
        /*015c*/ 	.byte	0x04, 0x17
        /*015e*/ 	.short	(.L_52 - .L_51)
.L_51:
        /*0160*/ 	.word	0x00000000
        /*0164*/ 	.short	0x0005
        /*0166*/ 	.short	0x0028
        /*0168*/ 	.byte	0x00, 0xf0, 0x11, 0x00


	//----- nvinfo : EIATTR_KPARAM_INFO
	.align		4
.L_52:
        /*016c*/ 	.byte	0x04, 0x17
        /*016e*/ 	.short	(.L_54 - .L_53)
.L_53:
        /*0170*/ 	.word	0x00000000
        /*0174*/ 	.short	0x0004
        /*0176*/ 	.short	0x0020
        /*0178*/ 	.byte	0x00, 0xf4, 0x21, 0x00


	//----- nvinfo : EIATTR_KPARAM_INFO
	.align		4
.L_54:
        /*017c*/ 	.byte	0x04, 0x17
        /*017e*/ 	.short	(.L_56 - .L_55)
.L_55:
        /*0180*/ 	.word	0x00000000
        /*0184*/ 	.short	0x0003
        /*0186*/ 	.short	0x0018
        /*0188*/ 	.byte	0x00, 0xf4, 0x21, 0x00


	//----- nvinfo : EIATTR_KPARAM_INFO
	.align		4
.L_56:
        /*018c*/ 	.byte	0x04, 0x17
        /*018e*/ 	.short	(.L_58 - .L_57)
.L_57:
        /*0190*/ 	.word	0x00000000
        /*0194*/ 	.short	0x0002
        /*0196*/ 	.short	0x0010
        /*0198*/ 	.byte	0x00, 0xf4, 0x21, 0x00


	//----- nvinfo : EIATTR_KPARAM_INFO
	.align		4
.L_58:
        /*019c*/ 	.byte	0x04, 0x17
        /*019e*/ 	.short	(.L_60 - .L_59)
.L_59:
        /*01a0*/ 	.word	0x00000000
        /*01a4*/ 	.short	0x0001
        /*01a6*/ 	.short	0x0008
        /*01a8*/ 	.byte	0x00, 0xf4, 0x21, 0x00


	//----- nvinfo : EIATTR_KPARAM_INFO
	.align		4
.L_60:
        /*01ac*/ 	.byte	0x04, 0x17
        /*01ae*/ 	.short	(.L_62 - .L_61)
.L_61:
        /*01b0*/ 	.word	0x00000000
        /*01b4*/ 	.short	0x0000
        /*01b6*/ 	.short	0x0000
        /*01b8*/ 	.byte	0x00, 0xf4, 0x21, 0x00


	//----- nvinfo : EIATTR_MAXREG_COUNT
	.align		4
.L_62:
        /*01bc*/ 	.byte	0x03, 0x1b
        /*01be*/ 	.short	0x00ff


	//----- nvinfo : EIATTR_NUM_BARRIERS
	.align		4
        /*01c0*/ 	.byte	0x02, 0x4c
        /*01c2*/ 	.byte	0x01
	.zero		1


	//----- nvinfo : EIATTR_ANNOTATIONS
	.align		4
        /*01c4*/ 	.byte	0x04, 0x55
        /*01c6*/ 	.short	(.L_64 - .L_63)


	//   ....[0]....
.L_63:
        /*01c8*/ 	.word	0x00000001
        /*01cc*/ 	.byte	0xd0, 0x11, 0x00, 0x00, 0x01, 0x00, 0x00, 0x00, 0x20, 0x12, 0x00, 0x00, 0x01, 0x00, 0x00, 0x00
        /* <DEDUP_REMOVED lines=20> */
        /*031c*/ 	.byte	0xf0, 0x1d, 0x00, 0x00, 0x01, 0x00, 0x00, 0x00, 0x00, 0x1e, 0x00, 0x00


	//----- nvinfo : EIATTR_MERCURY_ISA_VERSION
	.align		4
.L_64:
        /*0328*/ 	.byte	0x03, 0x5f
        /*032a*/ 	.short	0x0000


	//----- nvinfo : EIATTR_COOP_GROUP_MASK_REGIDS
	.align		4
        /*032c*/ 	.byte	0x04, 0x29
        /*032e*/ 	.short	(.L_66 - .L_65)


	//   ....[0]....
.L_65:
        /*0330*/ 	.word	0xffffffff


	//   ....[1]....
        /*0334*/ 	.word	0xffffffff


	//   ....[2]....
        /*0338*/ 	.word	0xffffffff


	//   ....[3]....
        /*033c*/ 	.word	0xffffffff


	//   ....[4]....
        /*0340*/ 	.word	0xffffffff


	//   ....[5]....
        /*0344*/ 	.word	0xffffffff


	//   ....[6]....
        /*0348*/ 	.word	0xffffffff


	//   ....[7]....
        /*034c*/ 	.word	0xffffffff


	//   ....[8]....
        /*0350*/ 	.word	0xffffffff


	//   ....[9]....
        /*0354*/ 	.word	0xffffffff


	//   ....[10]....
        /*0358*/ 	.word	0xffffffff


	//   ....[11]....
        /*035c*/ 	.word	0xffffffff


	//   ....[12]....
        /*0360*/ 	.word	0xffffffff


	//   ....[13]....
        /*0364*/ 	.word	0xffffffff


	//   ....[14]....
        /*0368*/ 	.word	0xffffffff


	//   ....[15]....
        /*036c*/ 	.word	0xffffffff


	//----- nvinfo : EIATTR_COOP_GROUP_INSTR_OFFSETS
	.align		4
.L_66:
        /*0370*/ 	.byte	0x04, 0x28
        /*0372*/ 	.short	(.L_68 - .L_67)


	//   ....[0]....
.L_67:
        /*0374*/ 	.word	0x00005170


	//   ....[1]....
        /*0378*/ 	.word	0x000052f0


	//   ....[2]....
        /*037c*/ 	.word	0x00005410


	//   ....[3]....
        /*0380*/ 	.word	0x000054b0


	//   ....[4]....
        /*0384*/ 	.word	0x00005620


	//   ....[5]....
        /*0388*/ 	.word	0x00005630


	//   ....[6]....
        /*038c*/ 	.word	0x00005640


	//   ....[7]....
        /*0390*/ 	.word	0x00005660


	//   ....[8]....
        /*0394*/ 	.word	0x00008120


	//   ....[9]....
        /*0398*/ 	.word	0x00008130


	//   ....[10]....
        /*039c*/ 	.word	0x00008140


	//   ....[11]....
        /*03a0*/ 	.word	0x00008150


	//   ....[12]....
        /*03a4*/ 	.word	0x000081e0


	//   ....[13]....
        /*03a8*/ 	.word	0x00008220


	//   ....[14]....
        /*03ac*/ 	.word	0x00008250


	//   ....[15]....
        /*03b0*/ 	.word	0x00008270


	//----- nvinfo : EIATTR_EXIT_INSTR_OFFSETS
	.align		4
.L_68:
        /*03b4*/ 	.byte	0x04, 0x1c
        /*03b6*/ 	.short	(.L_70 - .L_69)


	//   ....[0]....
.L_69:
        /*03b8*/ 	.word	0x0000a1a0


	//----- nvinfo : EIATTR_REQNTID
	.align		4
.L_70:
        /*03bc*/ 	.byte	0x04, 0x10
        /*03be*/ 	.short	(.L_72 - .L_71)
.L_71:
        /*03c0*/ 	.word	0x00000100
        /*03c4*/ 	.word	0x00000001
        /*03c8*/ 	.word	0x00000001
.L_72:


//--------------------- .nv.callgraph             --------------------------
	.section	.nv.callgraph,"",@"SHT_CUDA_CALLGRAPH"
	.align	4
	.sectionentsize	8
	.align		4
        /*0000*/ 	.word	0x00000000
	.align		4
        /*0004*/ 	.word	0xffffffff
	.align		4
        /*0008*/ 	.word	0x00000000
	.align		4
        /*000c*/ 	.word	0xfffffffe
	.align		4
        /*0010*/ 	.word	0x00000000
	.align		4
        /*0014*/ 	.word	0xfffffffd
	.align		4
        /*0018*/ 	.word	0x00000000
	.align		4
        /*001c*/ 	.word	0xfffffffc


//--------------------- .nv.rel.action            --------------------------
	.section	.nv.rel.action,"",@"SHT_CUDA_RELOCINFO"
	.align	8
	.sectionentsize	8
        /*0000*/ 	.byte	0x73, 0x00, 0x00, 0x00, 0x00, 0x00, 0x00, 0x00, 0x00, 0x00, 0x00, 0x11, 0x25, 0x00, 0x05, 0x36


//--------------------- .nv.constant4             --------------------------
	.section	.nv.constant4,"a",@progbits
	.align	8
	.align		8
.nv.constant4:
        /*0000*/ 	.dword	_$_str


//--------------------- .nv.constant0.attn_fwd    --------------------------
	.section	.nv.constant0.attn_fwd,"a",@progbits
	.sectionflags	@""
	.align	4
.nv.constant0.attn_fwd:
	.zero		488


//--------------------- .text.attn_fwd            --------------------------
	.section	.text.attn_fwd,"ax",@progbits
	.sectioninfo	@"SHI_REGISTERS=255"
	.align	128
        .global         attn_fwd
        .type           attn_fwd,@function
        .size           attn_fwd,(.L_x_3 - attn_fwd)
        .other          attn_fwd,@"STO_CUDA_ENTRY STV_DEFAULT"
attn_fwd:
.text.attn_fwd:
[----:B------:R-:W-:Y:S02]  /*0000*/  IMAD.MOV.U32 R1, RZ, RZ, c[0x0][0x28] ;  /* 0x00000a00ff017624 */ /* 0x000fe400078e00ff */
[----:B------:R-:W0:Y:S01]  /*0010*/  S2R R66, SR_CTAID.X ;  /* 0x0000000000427919 */ /* 0x000e220000002500 */
[----:B------:R-:W-:Y:S01]  /*0020*/  IMAD.MOV.U32 R67, RZ, RZ, c[0x0][0x198] ;  /* 0x00006600ff437624 */ /* 0x000fe200078e00ff */
[----:B------:R-:W-:Y:S01]  /*0030*/  ULDC.64 UR6, c[0x0][0x118] ;  /* 0x0000460000067ab9 */ /* 0x000fe20000000a00 */
[----:B------:R-:W-:Y:S01]  /*0040*/  IADD3 R1, R1, -0xb0, RZ ;  /* 0xffffff5001017810 */ /* 0x000fe20007ffe0ff */
[----:B------:R-:W0:Y:S01]  /*0050*/  S2R R68, SR_TID.X ;  /* 0x0000000000447919 */ /* 0x000e220000002100 */
[C---:B------:R-:W-:Y:S01]  /*0060*/  IMAD R15, R67.reuse, 0x6, RZ ;  /* 0x00000006430f7824 */ /* 0x040fe200078e02ff */
[C---:B------:R-:W-:Y:S01]  /*0070*/  SHF.L.U32 R19, R67.reuse, 0x3, RZ ;  /* 0x0000000343137819 */ /* 0x040fe200000006ff */
[C---:B------:R-:W-:Y:S01]  /*0080*/  IMAD R27, R67.reuse, 0xc, RZ ;  /* 0x0000000c431b7824 */ /* 0x040fe200078e02ff */
[----:B------:R-:W1:Y:S01]  /*0090*/  S2R R70, SR_CTAID.Y ;  /* 0x0000000000467919 */ /* 0x000e620000002600 */
[C---:B------:R-:W-:Y:S02]  /*00a0*/  IMAD R9, R67.reuse, 0x22, RZ ;  /* 0x0000002243097824 */ /* 0x040fe400078e02ff */
[----:B------:R-:W-:-:S02]  /*00b0*/  IMAD R51, R67, 0x18, RZ ;  /* 0x0000001843337824 */ /* 0x000fc400078e02ff */
[C---:B------:R-:W-:Y:S02]  /*00c0*/  IMAD.SHL.U32 R35, R67.reuse, 0x10, RZ ;  /* 0x0000001043237824 */ /* 0x040fe400078e00ff */
[C---:B------:R-:W-:Y:S02]  /*00d0*/  IMAD R81, R67.reuse, 0x30, RZ ;  /* 0x0000003043517824 */ /* 0x040fe400078e02ff */
[C---:B------:R-:W-:Y:S02]  /*00e0*/  IMAD.SHL.U32 R7, R67.reuse, 0x2, RZ ;  /* 0x0000000243077824 */ /* 0x040fe400078e00ff */
[C---:B------:R-:W-:Y:S02]  /*00f0*/  IMAD R23, R67.reuse, 0xa, RZ ;  /* 0x0000000a43177824 */ /* 0x040fe400078e02ff */
[C---:B------:R-:W-:Y:S02]  /*0100*/  IMAD R31, R67.reuse, 0xe, RZ ;  /* 0x0000000e431f7824 */ /* 0x040fe400078e02ff */
[----:B------:R-:W-:-:S02]  /*0110*/  IMAD.SHL.U32 R11, R67, 0x4, RZ ;  /* 0x00000004430b7824 */ /* 0x000fc400078e00ff */
[C---:B------:R-:W-:Y:S02]  /*0120*/  IMAD R13, R67.reuse, 0x5, RZ ;  /* 0x00000005430d7824 */ /* 0x040fe400078e02ff */
[C---:B------:R-:W-:Y:S01]  /*0130*/  IMAD R17, R67.reuse, 0x7, RZ ;  /* 0x0000000743117824 */ /* 0x040fe200078e02ff */
[----:B0-----:R-:W-:Y:S01]  /*0140*/  PRMT R2, R68, 0x6540, R66 ;  /* 0x0000654044027816 */ /* 0x001fe20000000042 */
[C---:B------:R-:W-:Y:S02]  /*0150*/  IMAD R39, R67.reuse, 0x12, RZ ;  /* 0x0000001243277824 */ /* 0x040fe400078e02ff */
[----:B------:R-:W-:Y:S02]  /*0160*/  IMAD R43, R67, 0x14, RZ ;  /* 0x00000014432b7824 */ /* 0x000fe400078e02ff */
[----:B-1----:R-:W-:Y:S02]  /*0170*/  IMAD R0, R70, c[0x0][0x190], RZ ;  /* 0x0000640046007a24 */ /* 0x002fe400078e02ff */
[----:B------:R-:W-:-:S02]  /*0180*/  IMAD R3, R2, c[0x0][0x194], RZ ;  /* 0x0000650002037a24 */ /* 0x000fc400078e02ff */
[C---:B------:R-:W-:Y:S02]  /*0190*/  IMAD.SHL.U32 R2, R0.reuse, 0x2, RZ ;  /* 0x0000000200027824 */ /* 0x040fe400078e00ff */
[----:B------:R-:W-:Y:S02]  /*01a0*/  IMAD.SHL.U32 R5, R3, 0x2, RZ ;  /* 0x0000000203057824 */ /* 0x000fe400078e00ff */
[----:B------:R-:W-:-:S03]  /*01b0*/  IMAD.HI R0, R0, 0x2, RZ ;  /* 0x0000000200007827 */ /* 0x000fc600078e02ff */
[----:B------:R-:W-:Y:S01]  /*01c0*/  IADD3 R2, P0, P1, R5, c[0x0][0x160], R2 ;  /* 0x0000580005027a10 */ /* 0x000fe2000791e002 */
[----:B------:R-:W-:-:S03]  /*01d0*/  IMAD.HI R3, R3, 0x2, RZ ;  /* 0x0000000203037827 */ /* 0x000fc600078e02ff */
[-C--:B------:R-:W-:Y:S01]  /*01e0*/  IADD3 R8, P4, R15, R2.reuse, RZ ;  /* 0x000000020f087210 */ /* 0x080fe20007f9e0ff */
[----:B------:R-:W-:Y:S01]  /*01f0*/  IMAD R5, R67, 0x3, RZ ;  /* 0x0000000343057824 */ /* 0x000fe200078e02ff */
[----:B------:R-:W-:Y:S01]  /*0200*/  IADD3.X R3, R3, c[0x0][0x164], R0, P0, P1 ;  /* 0x0000590003037a10 */ /* 0x000fe200007e2400 */
[----:B------:R-:W-:Y:S01]  /*0210*/  IMAD R47, R67, 0x16, RZ ;  /* 0x00000016432f7824 */ /* 0x000fe200078e02ff */
[-C--:B------:R-:W-:Y:S01]  /*0220*/  IADD3 R14, P5, R27, R2.reuse, RZ ;  /* 0x000000021b0e7210 */ /* 0x080fe20007fbe0ff */
[----:B------:R-:W-:Y:S01]  /*0230*/  IMAD R21, R67, 0x9, RZ ;  /* 0x0000000943157824 */ /* 0x000fe200078e02ff */
[-C--:B------:R-:W-:Y:S01]  /*0240*/  IADD3 R36, P1, R9, R2.reuse, RZ ;  /* 0x0000000209247210 */ /* 0x080fe20007f3e0ff */
[----:B------:R-:W-:Y:S01]  /*0250*/  IMAD R25, R67, 0xb, RZ ;  /* 0x0000000b43197824 */ /* 0x000fe200078e02ff */
[-C--:B------:R-:W-:Y:S01]  /*0260*/  LEA.HI.X.SX32 R9, R5, R3.reuse, 0x1, P4 ;  /* 0x0000000305097211 */ /* 0x080fe200020f0eff */
[----:B------:R-:W-:Y:S01]  /*0270*/  IMAD R55, R67, 0x1a, RZ ;  /* 0x0000001a43377824 */ /* 0x000fe200078e02ff */
[-C--:B------:R-:W-:Y:S01]  /*0280*/  LEA.HI.X.SX32 R15, R15, R3.reuse, 0x1, P5 ;  /* 0x000000030f0f7211 */ /* 0x080fe200028f0eff */
[----:B------:R-:W-:Y:S01]  /*0290*/  IMAD R69, R67, 0x24, RZ ;  /* 0x0000002443457824 */ /* 0x000fe200078e02ff */
[-C--:B------:R-:W-:Y:S01]  /*02a0*/  IADD3 R26, P4, R51, R2.reuse, RZ ;  /* 0x00000002331a7210 */ /* 0x080fe20007f9e0ff */
[C---:B------:R-:W-:Y:S01]  /*02b0*/  IMAD R59, R67.reuse, 0x1c, RZ ;  /* 0x0000001c433b7824 */ /* 0x040fe200078e02ff */
[CC--:B------:R-:W-:Y:S01]  /*02c0*/  LEA R34, P5, R67.reuse, R2.reuse, 0x5 ;  /* 0x0000000243227211 */ /* 0x0c0fe200078a28ff */
        /* <DEDUP_REMOVED lines=11> */
[-C--:B------:R-:W-:Y:S01]  /*0380*/  LEA.HI.X.SX32 R51, R51, R3.reuse, 0x1, P6 ;  /* 0x0000000333337211 */ /* 0x080fe200030f0eff */
[C---:B------:R-:W-:Y:S01]  /*0390*/  IMAD R33, R67.reuse, 0xf, RZ ;  /* 0x0000000f43217824 */ /* 0x040fe200078e02ff */
[CC--:B------:R-:W-:Y:S01]  /*03a0*/  LEA R10, P6, R67.reuse, R2.reuse, 0x3 ;  /* 0x00000002430a7211 */ /* 0x0c0fe200078c18ff */
[C---:B------:R-:W-:Y:S01]  /*03b0*/  IMAD R41, R67.reuse, 0x13, RZ ;  /* 0x0000001343297824 */ /* 0x040fe200078e02ff */
[CC--:B------:R-:W-:Y:S01]  /*03c0*/  LEA.HI.X.SX32 R5, R67.reuse, R3.reuse, 0x1, P4 ;  /* 0x0000000343057211 */ /* 0x0c0fe200020f0eff */
[----:B------:R-:W-:Y:S01]  /*03d0*/  IMAD R75, R67, 0x2a, RZ ;  /* 0x0000002a434b7824 */ /* 0x000fe200078e02ff */
[-C--:B------:R-:W-:Y:S01]  /*03e0*/  LEA.HI.X.SX32 R7, R7, R3.reuse, 0x1, P5 ;  /* 0x0000000307077211 */ /* 0x080fe200028f0eff */
[----:B------:R-:W-:Y:S01]  /*03f0*/  IMAD R85, R67, 0x34, RZ ;  /* 0x0000003443557824 */ /* 0x000fe200078e02ff */
[-C--:B------:R-:W-:Y:S01]  /*0400*/  IADD3 R12, P4, R23, R2.reuse, RZ ;  /* 0x00000002170c7210 */ /* 0x080fe20007f9e0ff */
[----:B------:R-:W-:Y:S01]  /*0410*/  IMAD R77, R67, 0x2c, RZ ;  /* 0x0000002c434d7824 */ /* 0x000fe200078e02ff */
[-C--:B------:R-:W-:Y:S01]  /*0420*/  IADD3 R16, P5, R31, R2.reuse, RZ ;  /* 0x000000021f107210 */ /* 0x080fe20007fbe0ff */
[----:B------:R-:W-:Y:S01]  /*0430*/  IMAD R79, R67, 0x2e, RZ ;  /* 0x0000002e434f7824 */ /* 0x000fe200078e02ff */
[-C--:B------:R-:W-:Y:S01]  /*0440*/  LEA.HI.X.SX32 R11, R11, R3.reuse, 0x1, P6 ;  /* 0x000000030b0b7211 */ /* 0x080fe200030f0eff */
        /* <DEDUP_REMOVED lines=8> */
[----:B------:R-:W-:Y:S01]  /*04d0*/  IMAD R49, R67, 0x17, RZ ;  /* 0x0000001743317824 */ /* 0x000fe200078e02ff */
[-C--:B------:R-:W-:Y:S01]  /*04e0*/  IADD3 R24, P5, R47, R2.reuse, RZ ;  /* 0x000000022f187210 */ /* 0x080fe20007fbe0ff */
[C---:B------:R-:W-:Y:S01]  /*04f0*/  IMAD R57, R67.reuse, 0x1b, RZ ;  /* 0x0000001b43397824 */ /* 0x040fe200078e02ff */
[CC--:B------:R-:W-:Y:S01]  /*0500*/  LEA R18, P2, R67.reuse, R2.reuse, 0x4 ;  /* 0x0000000243127211 */ /* 0x0c0fe200078420ff */
        /* <DEDUP_REMOVED lines=9> */
[----:B------:R-:W-:Y:S01]  /*05a0*/  LEA.HI.X.SX32 R25, R25, R3, 0x1, P5 ;  /* 0x0000000319197211 */ /* 0x000fe200028f0eff */
[----:B------:R-:W2:Y:S01]  /*05b0*/  LDG.E.U16 R34, [R34.64] ;  /* 0x0000000622227981 */ /* 0x000ea2000c1e1500 */
[----:B------:R-:W-:-:S02]  /*05c0*/  IADD3 R40, P3, R71, R2, RZ ;  /* 0x0000000247287210 */ /* 0x000fc40007f7e0ff */
[-C--:B------:R-:W-:Y:S01]  /*05d0*/  IADD3 R30, P4, R59, R2.reuse, RZ ;  /* 0x000000023b1e7210 */ /* 0x080fe20007f9e0ff */
[----:B------:R-:W3:Y:S01]  /*05e0*/  LDG.E.U16 R50, [R50.64] ;  /* 0x0000000632327981 */ /* 0x000ee2000c1e1500 */
[-C--:B------:R-:W-:Y:S02]  /*05f0*/  IADD3 R32, P5, R63, R2.reuse, RZ ;  /* 0x000000023f207210 */ /* 0x080fe40007fbe0ff */
[-C--:B------:R-:W-:Y:S01]  /*0600*/  LEA.HI.X.SX32 R19, R19, R3.reuse, 0x1, P2 ;  /* 0x0000000313137211 */ /* 0x080fe200010f0eff */
[----:B------:R0:W4:Y:S01]  /*0610*/  LDG.E.U16 R4, [R4.64] ;  /* 0x0000000604047981 */ /* 0x000122000c1e1500 */
[-C--:B------:R-:W-:Y:S02]  /*0620*/  LEA.HI.X.SX32 R37, R37, R3.reuse, 0x1, P1 ;  /* 0x0000000325257211 */ /* 0x080fe400008f0eff */
[----:B------:R-:W-:Y:S01]  /*0630*/  IADD3 R42, P2, R73, R2, RZ ;  /* 0x00000002492a7210 */ /* 0x000fe20007f5e0ff */
[----:B------:R-:W5:Y:S01]  /*0640*/  LDG.E.U16 R18, [R18.64] ;  /* 0x0000000612127981 */ /* 0x000f62000c1e1500 */
[----:B------:R-:W-:-:S02]  /*0650*/  LEA.HI.X.SX32 R29, R29, R3, 0x1, P6 ;  /* 0x000000031d1d7211 */ /* 0x000fc400030f0eff */
[-C--:B------:R-:W-:Y:S01]  /*0660*/  IADD3 R52, P1, R83, R2.reuse, RZ ;  /* 0x0000000253347210 */ /* 0x080fe20007f3e0ff */
[----:B------:R-:W4:Y:S01]  /*0670*/  LDG.E.U16 R20, [R20.64] ;  /* 0x0000000614147981 */ /* 0x000f22000c1e1500 */
[-C--:B------:R-:W-:Y:S02]  /*0680*/  LEA.HI.X.SX32 R39, R39, R3.reuse, 0x1, P0 ;  /* 0x0000000327277211 */ /* 0x080fe400000f0eff */
[-C--:B------:R-:W-:Y:S01]  /*0690*/  IADD3 R44, P6, R75, R2.reuse, RZ ;  /* 0x000000024b2c7210 */ /* 0x080fe20007fde0ff */
[----:B------:R-:W4:Y:S01]  /*06a0*/  LDG.E.U16 R36, [R36.64] ;  /* 0x0000000624247981 */ /* 0x000f22000c1e1500 */
[-C--:B------:R-:W-:Y:S02]  /*06b0*/  LEA.HI.X.SX32 R31, R31, R3.reuse, 0x1, P4 ;  /* 0x000000031f1f7211 */ /* 0x080fe400020f0eff */
[----:B------:R-:W-:Y:S01]  /*06c0*/  LEA.HI.X.SX32 R33, R33, R3, 0x1, P5 ;  /* 0x0000000321217211 */ /* 0x000fe200028f0eff */
[----:B------:R1:W4:Y:S01]  /*06d0*/  LDG.E.U16 R6, [R6.64] ;  /* 0x0000000606067981 */ /* 0x000322000c1e1500 */
[----:B------:R-:W-:-:S02]  /*06e0*/  IADD3 R54, P0, R85, R2, RZ ;  /* 0x0000000255367210 */ /* 0x000fc40007f1e0ff */
[-C--:B------:R-:W-:Y:S01]  /*06f0*/  LEA.HI.X.SX32 R41, R41, R3.reuse, 0x1, P3 ;  /* 0x0000000329297211 */ /* 0x080fe200018f0eff */
[----:B------:R0:W4:Y:S01]  /*0700*/  LDG.E.U16 R22, [R22.64] ;  /* 0x0000000616167981 */ /* 0x000122000c1e1500 */
[-C--:B------:R-:W-:Y:S02]  /*0710*/  IADD3 R46, P4, R77, R2.reuse, RZ ;  /* 0x000000024d2e7210 */ /* 0x080fe40007f9e0ff */
[-C--:B------:R-:W-:Y:S01]  /*0720*/  IADD3 R48, P5, R79, R2.reuse, RZ ;  /* 0x000000024f307210 */ /* 0x080fe20007fbe0ff */
[----:B------:R-:W4:Y:S01]  /*0730*/  LDG.E.U16 R38, [R38.64] ;  /* 0x0000000626267981 */ /* 0x000f22000c1e1500 */
[----:B------:R-:W-:Y:S02]  /*0740*/  IADD3 R56, P3, R87, R2, RZ ;  /* 0x0000000257387210 */ /* 0x000fe40007f7e0ff */
[-C--:B------:R-:W-:Y:S01]  /*0750*/  LEA.HI.X.SX32 R43, R43, R3.reuse, 0x1, P2 ;  /* 0x000000032b2b7211 */ /* 0x080fe200010f0eff */
[----:B------:R0:W4:Y:S01]  /*0760*/  LDG.E.U16 R8, [R8.64] ;  /* 0x0000000608087981 */ /* 0x000122000c1e1500 */
[----:B------:R-:W-:-:S02]  /*0770*/  LEA.HI.X.SX32 R53, R53, R3, 0x1, P1 ;  /* 0x0000000335357211 */ /* 0x000fc400008f0eff */
[-C--:B------:R-:W-:Y:S01]  /*0780*/  IADD3 R58, P2, R89, R2.reuse, RZ ;  /* 0x00000002593a7210 */ /* 0x080fe20007f5e0ff */
[----:B------:R0:W4:Y:S01]  /*0790*/  LDG.E.U16 R24, [R24.64] ;  /* 0x0000000618187981 */ /* 0x000122000c1e1500 */
[-C--:B------:R-:W-:Y:S02]  /*07a0*/  LEA.HI.X.SX32 R45, R45, R3.reuse, 0x1, P6 ;  /* 0x000000032d2d7211 */ /* 0x080fe400030f0eff */
[-C--:B------:R-:W-:Y:S01]  /*07b0*/  LEA.HI.X.SX32 R55, R55, R3.reuse, 0x1, P0 ;  /* 0x0000000337377211 */ /* 0x080fe200000f0eff */
[----:B------:R-:W4:Y:S01]  /*07c0*/  LDG.E.U16 R52, [R52.64] ;  /* 0x0000000634347981 */ /* 0x000f22000c1e1500 */
[----:B------:R-:W-:Y:S02]  /*07d0*/  IADD3 R60, P6, R91, R2, RZ ;  /* 0x000000025b3c7210 */ /* 0x000fe40007fde0ff */
[-C--:B------:R-:W-:Y:S01]  /*07e0*/  LEA.HI.X.SX32 R47, R47, R3.reuse, 0x1, P4 ;  /* 0x000000032f2f7211 */ /* 0x080fe200020f0eff */
[----:B------:R-:W4:Y:S01]  /*07f0*/  LDG.E.U16 R54, [R54.64] ;  /* 0x0000000636367981 */ /* 0x000f22000c1e1500 */
[----:B------:R-:W-:-:S02]  /*0800*/  LEA.HI.X.SX32 R49, R49, R3, 0x1, P5 ;  /* 0x0000000331317211 */ /* 0x000fc400028f0eff */
[-C--:B------:R-:W-:Y:S01]  /*0810*/  LEA.HI.X.SX32 R57, R57, R3.reuse, 0x1, P3 ;  /* 0x0000000339397211 */ /* 0x080fe200018f0eff */
[----:B------:R-:W4:Y:S01]  /*0820*/  LDG.E.U16 R40, [R40.64] ;  /* 0x0000000628287981 */ /* 0x000f22000c1e1500 */
[-C--:B------:R-:W-:Y:S02]  /*0830*/  IADD3 R62, P4, R93, R2.reuse, RZ ;  /* 0x000000025d3e7210 */ /* 0x080fe40007f9e0ff */
[----:B------:R-:W-:Y:S01]  /*0840*/  IADD3 R64, P5, R95, R2, RZ ;  /* 0x000000025f407210 */ /* 0x000fe20007fbe0ff */
[----:B------:R-:W4:Y:S01]  /*0850*/  LDG.E.U16 R56, [R56.64] ;  /* 0x0000000638387981 */ /* 0x000f22000c1e1500 */
[-C--:B------:R-:W-:Y:S02]  /*0860*/  LEA.HI.X.SX32 R59, R59, R3.reuse, 0x1, P2 ;  /* 0x000000033b3b7211 */ /* 0x080fe400010f0eff */
[-C--:B------:R-:W-:Y:S01]  /*0870*/  LEA.HI.X.SX32 R61, R61, R3.reuse, 0x1, P6 ;  /* 0x000000033d3d7211 */ /* 0x080fe200030f0eff */
[----:B------:R0:W4:Y:S01]  /*0880*/  LDG.E.U16 R2, [R2.64] ;  /* 0x0000000602027981 */ /* 0x000122000c1e1500 */
[----:B------:R-:W-:-:S02]  /*0890*/  LEA.HI.X.SX32 R63, R63, R3, 0x1, P4 ;  /* 0x000000033f3f7211 */ /* 0x000fc400020f0eff */
[----:B------:R-:W-:Y:S01]  /*08a0*/  LEA.HI.X.SX32 R65, R65, R3, 0x1, P5 ;  /* 0x0000000341417211 */ /* 0x000fe200028f0eff */
[----:B------:R-:W4:Y:S04]  /*08b0*/  LDG.E.U16 R26, [R26.64] ;  /* 0x000000061a1a7981 */ /* 0x000f28000c1e1500 */
[----:B------:R0:W4:Y:S04]  /*08c0*/  LDG.E.U16 R10, [R10.64] ;  /* 0x000000060a0a7981 */ /* 0x000128000c1e1500 */
[----:B------:R-:W4:Y:S04]  /*08d0*/  LDG.E.U16 R42, [R42.64] ;  /* 0x000000062a2a7981 */ /* 0x000f28000c1e1500 */
        /* <DEDUP_REMOVED lines=12> */
[----:B------:R-:W4:Y:S01]  /*09a0*/  LDG.E.U16 R64, [R64.64] ;  /* 0x0000000640407981 */ /* 0x000f22000c1e1500 */
[----:B------:R-:W-:-:S05]  /*09b0*/  LOP3.LUT R72, R68, 0xff, RZ, 0xc0, !PT ;  /* 0x000000ff44487812 */ /* 0x000fca00078ec0ff */
[----:B0-----:R-:W-:-:S05]  /*09c0*/  IMAD.SHL.U32 R3, R72, 0x2, RZ ;  /* 0x0000000248037824 */ /* 0x001fca00078e00ff */
[C---:B------:R-:W-:Y:S02]  /*09d0*/  LOP3.LUT R5, R3.reuse, 0x10, RZ, 0x3c, !PT ;  /* 0x0000001003057812 */ /* 0x040fe400078e3cff */
[C---:B-1----:R-:W-:Y:S02]  /*09e0*/  LOP3.LUT R7, R3.reuse, 0x20, RZ, 0x3c, !PT ;  /* 0x0000002003077812 */ /* 0x042fe400078e3cff */
[C---:B------:R-:W-:Y:S02]  /*09f0*/  LOP3.LUT R9, R3.reuse, 0x30, RZ, 0x3c, !PT ;  /* 0x0000003003097812 */ /* 0x040fe400078e3cff */
[----:B------:R-:W-:Y:S01]  /*0a00*/  LOP3.LUT R11, R3, 0x40, RZ, 0x3c, !PT ;  /* 0x00000040030b7812 */ /* 0x000fe200078e3cff */
[----:B------:R-:W-:Y:S01]  /*0a10*/  IMAD.MOV.U32 R89, RZ, RZ, -0x800000 ;  /* 0xff800000ff597424 */ /* 0x000fe200078e00ff */
[----:B------:R-:W-:Y:S01]  /*0a20*/  MOV R230, 0x3f800000 ;  /* 0x3f80000000e67802 */ /* 0x000fe20000000f00 */
[----:B------:R-:W-:Y:S01]  /*0a30*/  IMAD.MOV.U32 R109, RZ, RZ, -0x800000 ;  /* 0xff800000ff6d7424 */ /* 0x000fe200078e00ff */
[----:B------:R-:W-:Y:S01]  /*0a40*/  MOV R229, 0x3f800000 ;  /* 0x3f80000000e57802 */ /* 0x000fe20000000f00 */
[----:B------:R-:W-:Y:S01]  /*0a50*/  IMAD.MOV.U32 R110, RZ, RZ, -0x800000 ;  /* 0xff800000ff6e7424 */ /* 0x000fe200078e00ff */
[----:B------:R-:W-:Y:S01]  /*0a60*/  CS2R R144, SRZ ;  /* 0x0000000000907805 */ /* 0x000fe2000001ff00 */
[----:B------:R-:W-:Y:S01]  /*0a70*/  IMAD.MOV.U32 R111, RZ, RZ, -0x800000 ;  /* 0xff800000ff6f7424 */ /* 0x000fe200078e00ff */
[----:B------:R-:W-:Y:S01]  /*0a80*/  CS2R R146, SRZ ;  /* 0x0000000000927805 */ /* 0x000fe2000001ff00 */
[----:B------:R-:W-:Y:S01]  /*0a90*/  IMAD.MOV.U32 R228, RZ, RZ, 0x3f800000 ;  /* 0x3f800000ffe47424 */ /* 0x000fe200078e00ff */
[----:B------:R-:W-:Y:S01]  /*0aa0*/  CS2R R160, SRZ ;  /* 0x0000000000a07805 */ /* 0x000fe2000001ff00 */
[----:B------:R-:W-:Y:S01]  /*0ab0*/  IMAD.MOV.U32 R227, RZ, RZ, 0x3f800000 ;  /* 0x3f800000ffe37424 */ /* 0x000fe200078e00ff */
[----:B------:R-:W-:Y:S01]  /*0ac0*/  CS2R R162, SRZ ;  /* 0x0000000000a27805 */ /* 0x000fe2000001ff00 */
        /* <DEDUP_REMOVED lines=10> */
[C---:B------:R-:W-:Y:S01]  /*0b70*/  IMAD.SHL.U32 R23, R68.reuse, 0x2, RZ ;  /* 0x0000000244177824 */ /* 0x040fe200078e00ff */
[----:B------:R-:W-:Y:S01]  /*0b80*/  SHF.L.U32 R25, R68, 0x3, RZ ;  /* 0x0000000344197819 */ /* 0x000fe200000006ff */
[----:B--2---:R-:W-:Y:S04]  /*0b90*/  STS.U16 [R3+0x2000], R34 ;  /* 0x0020002203007388 */ /* 0x004fe80000000400 */
[----:B---3--:R-:W-:Y:S04]  /*0ba0*/  STS.U16 [R3+0x3000], R50 ;  /* 0x0030003203007388 */ /* 0x008fe80000000400 */
[----:B-----5:R-:W-:Y:S04]  /*0bb0*/  STS.U16 [R3+0x1000], R18 ;  /* 0x0010001203007388 */ /* 0x020fe80000000400 */
[----:B----4-:R0:W-:Y:S04]  /*0bc0*/  STS.U16 [R3], R2 ;  /* 0x0000000203007388 */ /* 0x0101e80000000400 */
[----:B------:R-:W-:Y:S04]  /*0bd0*/  STS.U16 [R5+0x200], R4 ;  /* 0x0002000405007388 */ /* 0x000fe80000000400 */
[----:B------:R-:W-:Y:S04]  /*0be0*/  STS.U16 [R5+0x1200], R20 ;  /* 0x0012001405007388 */ /* 0x000fe80000000400 */
[----:B------:R-:W-:Y:S04]  /*0bf0*/  STS.U16 [R5+0x2200], R36 ;  /* 0x0022002405007388 */ /* 0x000fe80000000400 */
[----:B------:R1:W-:Y:S01]  /*0c00*/  STS.U16 [R5+0x3200], R52 ;  /* 0x0032003405007388 */ /* 0x0003e20000000400 */
[----:B0-----:R-:W-:-:S03]  /*0c10*/  IMAD.SHL.U32 R2, R66, 0x100, RZ ;  /* 0x0000010042027824 */ /* 0x001fc600078e00ff */
[----:B------:R-:W-:Y:S04]  /*0c20*/  STS.U16 [R7+0x400], R6 ;  /* 0x0004000607007388 */ /* 0x000fe80000000400 */
[----:B------:R-:W-:Y:S01]  /*0c30*/  STS.U16 [R7+0x1400], R22 ;  /* 0x0014001607007388 */ /* 0x000fe20000000400 */
[----:B-1----:R-:W-:-:S03]  /*0c40*/  LOP3.LUT R5, R3, 0x50, RZ, 0x3c, !PT ;  /* 0x0000005003057812 */ /* 0x002fc600078e3cff */
[----:B------:R-:W-:Y:S04]  /*0c50*/  STS.U16 [R7+0x2400], R38 ;  /* 0x0024002607007388 */ /* 0x000fe80000000400 */
[----:B------:R0:W-:Y:S04]  /*0c60*/  STS.U16 [R7+0x3400], R54 ;  /* 0x0034003607007388 */ /* 0x0001e80000000400 */
[----:B------:R-:W-:Y:S04]  /*0c70*/  STS.U16 [R9+0x600], R8 ;  /* 0x0006000809007388 */ /* 0x000fe80000000400 */
[----:B------:R-:W-:Y:S01]  /*0c80*/  STS.U16 [R9+0x1600], R24 ;  /* 0x0016001809007388 */ /* 0x000fe20000000400 */
[----:B0-----:R-:W-:-:S03]  /*0c90*/  LOP3.LUT R7, R3, 0x60, RZ, 0x3c, !PT ;  /* 0x0000006003077812 */ /* 0x001fc600078e3cff */
[----:B------:R-:W-:Y:S04]  /*0ca0*/  STS.U16 [R9+0x2600], R40 ;  /* 0x0026002809007388 */ /* 0x000fe80000000400 */
[----:B------:R0:W-:Y:S04]  /*0cb0*/  STS.U16 [R9+0x3600], R56 ;  /* 0x0036003809007388 */ /* 0x0001e80000000400 */
[----:B------:R-:W-:Y:S04]  /*0cc0*/  STS.U16 [R11+0x800], R10 ;  /* 0x0008000a0b007388 */ /* 0x000fe80000000400 */
[----:B------:R-:W-:Y:S01]  /*0cd0*/  STS.U16 [R11+0x1800], R26 ;  /* 0x0018001a0b007388 */ /* 0x000fe20000000400 */
[----:B0-----:R-:W-:-:S03]  /*0ce0*/  LOP3.LUT R9, R3, 0x70, RZ, 0x3c, !PT ;  /* 0x0000007003097812 */ /* 0x001fc600078e3cff */
[----:B------:R0:W-:Y:S04]  /*0cf0*/  STS.U16 [R11+0x2800], R42 ;  /* 0x0028002a0b007388 */ /* 0x0001e80000000400 */
[----:B------:R-:W-:Y:S01]  /*0d00*/  STS.U16 [R11+0x3800], R58 ;  /* 0x0038003a0b007388 */ /* 0x000fe20000000400 */
[----:B------:R-:W-:-:S03]  /*0d10*/  IADD3 R0, R2, 0x100, RZ ;  /* 0x0000010002007810 */ /* 0x000fc60007ffe0ff */
[----:B------:R-:W-:Y:S04]  /*0d20*/  STS.U16 [R5+0xa00], R12 ;  /* 0x000a000c05007388 */ /* 0x000fe80000000400 */
[----:B------:R-:W-:Y:S04]  /*0d30*/  STS.U16 [R5+0x1a00], R28 ;  /* 0x001a001c05007388 */ /* 0x000fe80000000400 */
[----:B------:R-:W-:Y:S04]  /*0d40*/  STS.U16 [R5+0x2a00], R44 ;  /* 0x002a002c05007388 */ /* 0x000fe80000000400 */
[----:B------:R1:W-:Y:S04]  /*0d50*/  STS.U16 [R5+0x3a00], R60 ;  /* 0x003a003c05007388 */ /* 0x0003e80000000400 */
[----:B------:R2:W-:Y:S04]  /*0d60*/  STS.U16 [R7+0xc00], R14 ;  /* 0x000c000e07007388 */ /* 0x0005e80000000400 */
[----:B------:R2:W-:Y:S04]  /*0d70*/  STS.U16 [R7+0x1c00], R30 ;  /* 0x001c001e07007388 */ /* 0x0005e80000000400 */
[----:B------:R2:W-:Y:S04]  /*0d80*/  STS.U16 [R7+0x2c00], R46 ;  /* 0x002c002e07007388 */ /* 0x0005e80000000400 */
[----:B------:R2:W-:Y:S04]  /*0d90*/  STS.U16 [R7+0x3c00], R62 ;  /* 0x003c003e07007388 */ /* 0x0005e80000000400 */
[----:B------:R2:W-:Y:S04]  /*0da0*/  STS.U16 [R9+0xe00], R16 ;  /* 0x000e001009007388 */ /* 0x0005e80000000400 */
[----:B------:R2:W-:Y:S04]  /*0db0*/  STS.U16 [R9+0x1e00], R32 ;  /* 0x001e002009007388 */ /* 0x0005e80000000400 */
[----:B------:R2:W-:Y:S04]  /*0dc0*/  STS.U16 [R9+0x2e00], R48 ;  /* 0x002e003009007388 */ /* 0x0005e80000000400 */
[----:B------:R2:W-:Y:S01]  /*0dd0*/  STS.U16 [R9+0x3e00], R64 ;  /* 0x003e004009007388 */ /* 0x0005e20000000400 */
[----:B------:R-:W-:Y:S01]  /*0de0*/  ISETP.GE.AND P0, PT, R0, 0x1, PT ;  /* 0x000000010000780c */ /* 0x000fe20003f06270 */
[----:B------:R-:W-:Y:S01]  /*0df0*/  CS2R R40, SRZ ;  /* 0x0000000000287805 */ /* 0x000fe2000001ff00 */
[----:B0-----:R-:W-:Y:S01]  /*0e00*/  CS2R R42, SRZ ;  /* 0x00000000002a7805 */ /* 0x001fe2000001ff00 */
[----:B------:R-:W-:-:S02]  /*0e10*/  LOP3.LUT R0, R68, 0xe0, RZ, 0xc0, !PT ;  /* 0x000000e044007812 */ /* 0x000fc400078ec0ff */
[----:B-1----:R-:W-:-:S08]  /*0e20*/  LOP3.LUT R5, R68, 0x1c, RZ, 0xc0, !PT ;  /* 0x0000001c44057812 */ /* 0x002fd000078ec0ff */
[----:B------:R-:W-:Y:S05]  /*0e30*/  @!P0 BRA `(.L_x_0) ;  /* 0x0000761000008947 */ /* 0x000fea0003800000 */
[----:B--2---:R-:W-:Y:S01]  /*0e40*/  LOP3.LUT R6, R23, 0x10, RZ, 0xc0, !PT ;  /* 0x0000001017067812 */ /* 0x004fe200078ec0ff */
[C---:B------:R-:W-:Y:S01]  /*0e50*/  IMAD.SHL.U32 R10, R68.reuse, 0x100, RZ ;  /* 0x00000100440a7824 */ /* 0x040fe200078e00ff */
[C---:B------:R-:W-:Y:S01]  /*0e60*/  LOP3.LUT R19, R68.reuse, 0x7, RZ, 0xc0, !PT ;  /* 0x0000000744137812 */ /* 0x040fe200078ec0ff */
[----:B------:R-:W-:Y:S01]  /*0e70*/  IMAD.MOV.U32 R26, RZ, RZ, c[0x0][0x1a4] ;  /* 0x00006900ff1a7624 */ /* 0x000fe200078e00ff */
[----:B------:R-:W-:Y:S01]  /*0e80*/  SHF.R.U32.HI R0, RZ, 0x1, R0 ;  /* 0x00000001ff007819 */ /* 0x000fe20000011600 */
[----:B------:R-:W-:Y:S01]  /*0e90*/  IMAD.MOV.U32 R21, RZ, RZ, c[0x0][0x1b8] ;  /* 0x00006e00ff157624 */ /* 0x000fe200078e00ff */
[C---:B------:R-:W-:Y:S01]  /*0ea0*/  LOP3.LUT R7, R68.reuse, 0x7f, RZ, 0xc0, !PT ;  /* 0x0000007f44077812 */ /* 0x040fe200078ec0ff */
[----:B------:R-:W-:Y:S01]  /*0eb0*/  IMAD.MOV.U32 R191, RZ, RZ, -0x800000 ;  /* 0xff800000ffbf7424 */ /* 0x000fe200078e00ff */
[--C-:B------:R-:W-:Y:S01]  /*0ec0*/  SHF.R.U32.HI R4, RZ, 0x2, R68.reuse ;  /* 0x00000002ff047819 */ /* 0x100fe20000011644 */
[----:B------:R-:W-:Y:S01]  /*0ed0*/  IMAD.MOV.U32 R229, RZ, RZ, 0x3f800000 ;  /* 0x3f800000ffe57424 */ /* 0x000fe200078e00ff */
[----:B------:R-:W-:Y:S01]  /*0ee0*/  LOP3.LUT P0, RZ, R68, 0x80, RZ, 0xc0, !PT ;  /* 0x0000008044ff7812 */ /* 0x000fe2000780c0ff */
[----:B------:R-:W-:Y:S01]  /*0ef0*/  IMAD.SHL.U32 R8, R7, 0x2, RZ ;  /* 0x0000000207087824 */ /* 0x000fe200078e00ff */
[----:B------:R-:W-:Y:S01]  /*0f00*/  LOP3.LUT R9, R6, 0xe0, R68, 0xf8, !PT ;  /* 0x000000e006097812 */ /* 0x000fe200078ef844 */
[----:B------:R-:W-:Y:S01]  /*0f10*/  IMAD R6, R19, 0x210, RZ ;  /* 0x0000021013067824 */ /* 0x000fe200078e02ff */
[----:B------:R-:W-:Y:S01]  /*0f20*/  LEA.HI R5, R5, R0, RZ, 0x1e ;  /* 0x0000000005057211 */ /* 0x000fe200078ff0ff */
[----:B------:R-:W-:Y:S01]  /*0f30*/  IMAD R13, R7, c[0x0][0x1b4], RZ ;  /* 0x00006d00070d7a24 */ /* 0x000fe200078e02ff */
[----:B------:R-:W-:Y:S01]  /*0f40*/  LOP3.LUT R0, R3, 0x30, R4, 0x78, !PT ;  /* 0x0000003003007812 */ /* 0x000fe200078e7804 */
[----:B------:R-:W-:Y:S01]  /*0f50*/  IMAD.MOV.U32 R227, RZ, RZ, 0x3f800000 ;  /* 0x3f800000ffe37424 */ /* 0x000fe200078e00ff */
[----:B------:R-:W-:Y:S01]  /*0f60*/  SEL R11, RZ, 0x110, !P0 ;  /* 0x00000110ff0b7807 */ /* 0x000fe20004000000 */
[----:B------:R-:W-:Y:S01]  /*0f70*/  IMAD.IADD R2, R2, 0x1, R5 ;  /* 0x0000000102027824 */ /* 0x000fe200078e0205 */
[----:B------:R-:W-:Y:S01]  /*0f80*/  LOP3.LUT R4, R68, 0x1f, RZ, 0xc0, !PT ;  /* 0x0000001f44047812 */ /* 0x000fe200078ec0ff */
[----:B------:R-:W-:Y:S01]  /*0f90*/  IMAD R5, R70, c[0x0][0x1a0], RZ ;  /* 0x0000680046057a24 */ /* 0x000fe200078e02ff */
[----:B------:R-:W-:Y:S01]  /*0fa0*/  LOP3.LUT R15, R6, R9, RZ, 0x3c, !PT ;  /* 0x00000009060f7212 */ /* 0x000fe200078e3cff */
[----:B------:R-:W-:Y:S01]  /*0fb0*/  IMAD R6, R70, c[0x0][0x1b0], RZ ;  /* 0x00006c0046067a24 */ /* 0x000fe200078e02ff */
[----:B------:R-:W-:Y:S01]  /*0fc0*/  SHF.R.U32.HI R9, RZ, 0x5, R68 ;  /* 0x00000005ff097819 */ /* 0x000fe20000011644 */
[----:B------:R-:W-:Y:S01]  /*0fd0*/  IMAD.SHL.U32 R12, R13, 0x2, RZ ;  /* 0x000000020d0c7824 */ /* 0x000fe200078e00ff */
[----:B------:R-:W-:Y:S01]  /*0fe0*/  LOP3.LUT R3, R11, R8, RZ, 0x3c, !PT ;  /* 0x000000080b037212 */ /* 0x000fe200078e3cff */
[----:B------:R-:W-:Y:S01]  /*0ff0*/  IMAD R8, R4, c[0x0][0x1a8], RZ ;  /* 0x00006a0004087a24 */ /* 0x000fe200078e02ff */
[----:B------:R-:W-:Y:S01]  /*1000*/  SGXT.U32 R9, R9, 0x3 ;  /* 0x000000030909781a */ /* 0x000fe20000000000 */
[----:B------:R-:W-:Y:S01]  /*1010*/  IMAD.SHL.U32 R11, R6, 0x2, RZ ;  /* 0x00000002060b7824 */ /* 0x000fe200078e00ff */
[----:B------:R-:W-:Y:S01]  /*1020*/  SHF.L.U32 R4, R5, 0x1, RZ ;  /* 0x0000000105047819 */ /* 0x000fe200000006ff */
[----:B------:R-:W-:Y:S01]  /*1030*/  IMAD.SHL.U32 R7, R8, 0x2, RZ ;  /* 0x0000000208077824 */ /* 0x000fe200078e00ff */
[----:B------:R-:W-:Y:S01]  /*1040*/  MOV R230, 0x3f800000 ;  /* 0x3f80000000e67802 */ /* 0x000fe20000000f00 */
[----:B------:R-:W-:Y:S01]  /*1050*/  IMAD R9, R9, c[0x0][0x1a4], RZ ;  /* 0x0000690009097a24 */ /* 0x000fe200078e02ff */
[----:B------:R-:W-:Y:S01]  /*1060*/  IADD3 R232, P2, P3, R12, c[0x0][0x170], R11 ;  /* 0x00005c000ce87a10 */ /* 0x000fe20007b5e00b */
[----:B------:R-:W-:Y:S01]  /*1070*/  IMAD.HI R8, R8, 0x2, RZ ;  /* 0x0000000208087827 */ /* 0x000fe200078e02ff */
[----:B------:R-:W-:Y:S01]  /*1080*/  IADD3 R22, P0, P1, R7, c[0x0][0x168], R4 ;  /* 0x00005a0007167a10 */ /* 0x000fe2000791e004 */
[----:B------:R-:W-:Y:S01]  /*1090*/  CS2R R144, SRZ ;  /* 0x0000000000907805 */ /* 0x000fe2000001ff00 */
[----:B------:R-:W-:Y:S01]  /*10a0*/  LOP3.LUT R4, R10, 0x1000, RZ, 0xc0, !PT ;  /* 0x000010000a047812 */ /* 0x000fe200078ec0ff */
[----:B------:R-:W-:Y:S01]  /*10b0*/  IMAD R10, R26, 0x8, R9 ;  /* 0x000000081a0a7824 */ /* 0x000fe200078e0209 */
[----:B------:R-:W-:Y:S01]  /*10c0*/  SHF.R.U32.HI R12, RZ, 0x7, R68 ;  /* 0x00000007ff0c7819 */ /* 0x000fe20000011644 */
[----:B------:R-:W-:Y:S01]  /*10d0*/  IMAD.HI R7, R5, 0x2, RZ ;  /* 0x0000000205077827 */ /* 0x000fe200078e02ff */
[----:B------:R-:W-:Y:S01]  /*10e0*/  IADD3 R4, R4, R15, RZ ;  /* 0x0000000f04047210 */ /* 0x000fe20007ffe0ff */
[----:B------:R-:W-:Y:S01]  /*10f0*/  CS2R R146, SRZ ;  /* 0x0000000000927805 */ /* 0x000fe2000001ff00 */
[----:B------:R-:W-:Y:S01]  /*1100*/  SGXT.U32 R5, R12, 0x1 ;  /* 0x000000010c05781a */ /* 0x000fe20000000000 */
[----:B------:R-:W-:Y:S01]  /*1110*/  IMAD R11, R26, 0x8, R10 ;  /* 0x000000081a0b7824 */ /* 0x000fe200078e020a */
[----:B------:R-:W-:Y:S01]  /*1120*/  IADD3.X R24, R8, c[0x0][0x16c], R7, P0, P1 ;  /* 0x00005b0008187a10 */ /* 0x000fe200007e2407 */
[----:B------:R-:W-:Y:S01]  /*1130*/  IMAD.HI R12, R6, 0x2, RZ ;  /* 0x00000002060c7827 */ /* 0x000fe200078e02ff */
[-C--:B------:R-:W-:Y:S01]  /*1140*/  LEA R16, P1, R10, R22.reuse, 0x1 ;  /* 0x000000160a107211 */ /* 0x080fe200078208ff */
[----:B------:R-:W-:Y:S01]  /*1150*/  CS2R R160, SRZ ;  /* 0x0000000000a07805 */ /* 0x000fe2000001ff00 */
[----:B------:R-:W-:Y:S01]  /*1160*/  LEA R28, P0, R9, R22, 0x1 ;  /* 0x00000016091c7211 */ /* 0x000fe200078008ff */
[----:B------:R-:W-:Y:S01]  /*1170*/  IMAD R6, R26, 0x8, R11 ;  /* 0x000000081a067824 */ /* 0x000fe200078e020b */
[-C--:B------:R-:W-:Y:S01]  /*1180*/  LEA.HI.X.SX32 R17, R10, R24.reuse, 0x1, P1 ;  /* 0x000000180a117211 */ /* 0x080fe200008f0eff */
[----:B------:R-:W-:Y:S01]  /*1190*/  IMAD R14, R5, c[0x0][0x1b8], RZ ;  /* 0x00006e00050e7a24 */ /* 0x000fe200078e02ff */
[----:B------:R-:W-:Y:S01]  /*11a0*/  LEA.HI.X.SX32 R29, R9, R24, 0x1, P0 ;  /* 0x00000018091d7211 */ /* 0x000fe200000f0eff */
[C---:B------:R-:W-:Y:S01]  /*11b0*/  IMAD R5, R26.reuse, 0x8, R6 ;  /* 0x000000081a057824 */ /* 0x040fe200078e0206 */
[----:B------:R-:W-:Y:S01]  /*11c0*/  MOV R228, 0x3f800000 ;  /* 0x3f80000000e47802 */ /* 0x000fe20000000f00 */
[----:B------:R0:W-:Y:S01]  /*11d0*/  STL.64 [R1+0xa0], R16 ;  /* 0x0000a01001007387 */ /* 0x0001e20000100a00 */
[----:B------:R-:W-:Y:S01]  /*11e0*/  IMAD.HI R13, R13, 0x2, RZ ;  /* 0x000000020d0d7827 */ /* 0x000fe200078e02ff */
[----:B------:R-:W-:Y:S01]  /*11f0*/  MOV R184, 0xff800000 ;  /* 0xff80000000b87802 */ /* 0x000fe20000000f00 */
[----:B------:R-:W-:Y:S01]  /*1200*/  CS2R R162, SRZ ;  /* 0x0000000000a27805 */ /* 0x000fe2000001ff00 */
[C---:B------:R-:W-:Y:S01]  /*1210*/  LEA R7, R26.reuse, R5, 0x3 ;  /* 0x000000051a077211 */ /* 0x040fe200078e18ff */
[----:B------:R1:W-:Y:S01]  /*1220*/  STL.64 [R1+0xa8], R28 ;  /* 0x0000a81c01007387 */ /* 0x0003e20000100a00 */
[----:B------:R-:W-:Y:S01]  /*1230*/  IADD3.X R20, R13, c[0x0][0x174], R12, P2, P3 ;  /* 0x00005d000d147a10 */ /* 0x000fe200017e640c */
[C---:B------:R-:W-:Y:S01]  /*1240*/  IMAD R12, R21.reuse, 0x2, R14 ;  /* 0x00000002150c7824 */ /* 0x040fe200078e020e */
[----:B------:R-:W-:Y:S01]  /*1250*/  CS2R R136, SRZ ;  /* 0x0000000000887805 */ /* 0x000fe2000001ff00 */
[C---:B------:R-:W-:Y:S01]  /*1260*/  IMAD R8, R26.reuse, 0x8, R7 ;  /* 0x000000081a087824 */ /* 0x040fe200078e0207 */
[----:B------:R-:W-:Y:S01]  /*1270*/  CS2R R138, SRZ ;  /* 0x00000000008a7805 */ /* 0x000fe2000001ff00 */
[----:B------:R-:W-:Y:S01]  /*1280*/  IMAD R13, R21, 0x2, R12 ;  /* 0x00000002150d7824 */ /* 0x000fe200078e020c */
[C---:B0-----:R-:W-:Y:S01]  /*1290*/  LEA R16, P0, R11.reuse, R22, 0x1 ;  /* 0x000000160b107211 */ /* 0x041fe200078008ff */
[C---:B------:R-:W-:Y:S01]  /*12a0*/  IMAD R9, R26.reuse, 0x8, R8 ;  /* 0x000000081a097824 */ /* 0x040fe200078e0208 */
[----:B------:R-:W-:Y:S01]  /*12b0*/  CS2R R100, SRZ ;  /* 0x0000000000647805 */ /* 0x000fe2000001ff00 */
[----:B------:R-:W-:Y:S01]  /*12c0*/  IMAD.MOV.U32 R187, RZ, RZ, -0x800000 ;  /* 0xff800000ffbb7424 */ /* 0x000fe200078e00ff */
[----:B------:R-:W-:Y:S01]  /*12d0*/  LEA.HI.X.SX32 R17, R11, R24, 0x1, P0 ;  /* 0x000000180b117211 */ /* 0x000fe200000f0eff */
[----:B------:R-:W-:Y:S01]  /*12e0*/  IMAD R10, R26, 0x8, R9 ;  /* 0x000000081a0a7824 */ /* 0x000fe200078e0209 */
[CC--:B-1----:R-:W-:Y:S01]  /*12f0*/  LEA R28, P1, R6.reuse, R22.reuse, 0x1 ;  /* 0x00000016061c7211 */ /* 0x0c2fe200078208ff */
[----:B------:R-:W-:Y:S01]  /*1300*/  IMAD.MOV.U32 R186, RZ, RZ, -0x800000 ;  /* 0xff800000ffba7424 */ /* 0x000fe200078e00ff */
[C---:B------:R-:W-:Y:S01]  /*1310*/  LEA R30, P0, R5.reuse, R22, 0x1 ;  /* 0x00000016051e7211 */ /* 0x040fe200078008ff */
[----:B------:R0:W-:Y:S01]  /*1320*/  STL.64 [R1+0x98], R16 ;  /* 0x0000981001007387 */ /* 0x0001e20000100a00 */
[-C--:B------:R-:W-:Y:S01]  /*1330*/  LEA.HI.X.SX32 R29, R6, R24.reuse, 0x1, P1 ;  /* 0x00000018061d7211 */ /* 0x080fe200008f0eff */
[----:B------:R-:W-:Y:S01]  /*1340*/  IMAD R6, R26, 0x8, R10 ;  /* 0x000000081a067824 */ /* 0x000fe200078e020a */
[----:B------:R-:W-:Y:S01]  /*1350*/  LEA.HI.X.SX32 R31, R5, R24, 0x1, P0 ;  /* 0x00000018051f7211 */ /* 0x000fe200000f0eff */
[----:B------:R-:W-:Y:S01]  /*1360*/  CS2R R102, SRZ ;  /* 0x0000000000667805 */ /* 0x000fe2000001ff00 */
[----:B------:R-:W-:Y:S01]  /*1370*/  LEA R32, P0, R8, R22, 0x1 ;  /* 0x0000001608207211 */ /* 0x000fe200078008ff */
[----:B------:R1:W-:Y:S01]  /*1380*/  STL.64 [R1+0x90], R28 ;  /* 0x0000901c01007387 */ /* 0x0003e20000100a00 */
[----:B------:R-:W-:Y:S01]  /*1390*/  LEA R11, R26, R6, 0x3 ;  /* 0x000000061a0b7211 */ /* 0x000fe200078e18ff */
[----:B------:R-:W-:Y:S01]  /*13a0*/  CS2R R152, SRZ ;  /* 0x0000000000987805 */ /* 0x000fe2000001ff00 */
[----:B------:R-:W-:Y:S01]  /*13b0*/  LEA.HI.X.SX32 R33, R8, R24, 0x1, P0 ;  /* 0x0000001808217211 */ /* 0x000fe200000f0eff */
[----:B------:R2:W-:Y:S01]  /*13c0*/  STL.64 [R1+0x88], R30 ;  /* 0x0000881e01007387 */ /* 0x0005e20000100a00 */
[C---:B------:R-:W-:Y:S01]  /*13d0*/  LEA R15, R21.reuse, R13, 0x1 ;  /* 0x0000000d150f7211 */ /* 0x040fe200078e08ff */
[C---:B------:R-:W-:Y:S01]  /*13e0*/  IMAD R5, R26.reuse, 0x8, R11 ;  /* 0x000000081a057824 */ /* 0x040fe200078e020b */
[----:B------:R-:W-:Y:S01]  /*13f0*/  CS2R R154, SRZ ;  /* 0x00000000009a7805 */ /* 0x000fe2000001ff00 */
[----:B------:R-:W-:Y:S01]  /*1400*/  CS2R R128, SRZ ;  /* 0x0000000000807805 */ /* 0x000fe2000001ff00 */
[----:B------:R-:W-:Y:S01]  /*1410*/  CS2R R130, SRZ ;  /* 0x0000000000827805 */ /* 0x000fe2000001ff00 */
[----:B0-----:R-:W-:Y:S01]  /*1420*/  IMAD R16, R21, 0x2, R15 ;  /* 0x0000000215107824 */ /* 0x001fe200078e020f */
[----:B------:R-:W-:Y:S01]  /*1430*/  CS2R R156, SRZ ;  /* 0x00000000009c7805 */ /* 0x000fe2000001ff00 */
[----:B-1----:R-:W-:Y:S01]  /*1440*/  LEA R28, P1, R7, R22, 0x1 ;  /* 0x00000016071c7211 */ /* 0x002fe200078208ff */
[----:B------:R-:W-:Y:S01]  /*1450*/  CS2R R158, SRZ ;  /* 0x00000000009e7805 */ /* 0x000fe2000001ff00 */
[----:B------:R-:W-:Y:S01]  /*1460*/  IMAD R17, R21, 0x2, R16 ;  /* 0x0000000215117824 */ /* 0x000fe200078e0210 */
[----:B------:R-:W-:Y:S01]  /*1470*/  CS2R R40, SRZ ;  /* 0x0000000000287805 */ /* 0x000fe2000001ff00 */
[----:B------:R-:W-:Y:S01]  /*1480*/  LEA.HI.X.SX32 R29, R7, R24, 0x1, P1 ;  /* 0x00000018071d7211 */ /* 0x000fe200008f0eff */
[C---:B------:R-:W-:Y:S01]  /*1490*/  IMAD R7, R26.reuse, 0x8, R5 ;  /* 0x000000081a077824 */ /* 0x040fe200078e0205 */
[----:B--2---:R-:W-:Y:S01]  /*14a0*/  LEA R30, P1, R9, R22, 0x1 ;  /* 0x00000016091e7211 */ /* 0x004fe200078208ff */
[----:B------:R-:W-:Y:S01]  /*14b0*/  IMAD R18, R21, 0x2, R17 ;  /* 0x0000000215127824 */ /* 0x000fe200078e0211 */
[----:B------:R-:W-:Y:S01]  /*14c0*/  CS2R R42, SRZ ;  /* 0x00000000002a7805 */ /* 0x000fe2000001ff00 */
[----:B------:R0:W-:Y:S01]  /*14d0*/  STL.64 [R1+0x80], R28 ;  /* 0x0000801c01007387 */ /* 0x0001e20000100a00 */
[----:B------:R-:W-:Y:S01]  /*14e0*/  LEA.HI.X.SX32 R31, R9, R24, 0x1, P1 ;  /* 0x00000018091f7211 */ /* 0x000fe200008f0eff */
[----:B------:R-:W-:Y:S01]  /*14f0*/  IMAD R8, R26, 0x8, R7 ;  /* 0x000000081a087824 */ /* 0x000fe200078e0207 */
[C---:B------:R-:W-:Y:S01]  /*1500*/  IADD3 R252, R2.reuse, 0x88, RZ ;  /* 0x0000008802fc7810 */ /* 0x040fe20007ffe0ff */
[----:B------:R1:W-:Y:S01]  /*1510*/  STL.64 [R1+0x78], R32 ;  /* 0x0000782001007387 */ /* 0x0003e20000100a00 */
[----:B------:R-:W-:Y:S01]  /*1520*/  IADD3 R231, R2, 0x80, RZ ;  /* 0x0000008002e77810 */ /* 0x000fe20007ffe0ff */
[----:B------:R-:W-:Y:S01]  /*1530*/  UMOV UR4, URZ ;  /* 0x0000003f00047c82 */ /* 0x000fe20008000000 */
[----:B------:R-:W-:Y:S01]  /*1540*/  LEA R9, R26, R8, 0x3 ;  /* 0x000000081a097211 */ /* 0x000fe200078e18ff */
[----:B------:R2:W-:Y:S01]  /*1550*/  STL.64 [R1+0x70], R30 ;  /* 0x0000701e01007387 */ /* 0x0005e20000100a00 */
[----:B------:R-:W-:Y:S01]  /*1560*/  UMOV UR5, URZ ;  /* 0x0000003f00057c82 */ /* 0x000fe20008000000 */
[----:B0-----:R-:W-:-:S04]  /*1570*/  LEA R28, P2, R10, R22, 0x1 ;  /* 0x000000160a1c7211 */ /* 0x001fc800078408ff */
[----:B------:R-:W-:Y:S02]  /*1580*/  LEA.HI.X.SX32 R29, R10, R24, 0x1, P2 ;  /* 0x000000180a1d7211 */ /* 0x000fe400010f0eff */
[CC--:B-1----:R-:W-:Y:S02]  /*1590*/  LEA R32, P0, R6.reuse, R22.reuse, 0x1 ;  /* 0x0000001606207211 */ /* 0x0c2fe400078008ff */
[C---:B--2---:R-:W-:Y:S01]  /*15a0*/  LEA R30, P1, R11.reuse, R22, 0x1 ;  /* 0x000000160b1e7211 */ /* 0x044fe200078208ff */
[----:B------:R0:W-:Y:S01]  /*15b0*/  STL.64 [R1+0x68], R28 ;  /* 0x0000681c01007387 */ /* 0x0001e20000100a00 */
[-C--:B------:R-:W-:Y:S02]  /*15c0*/  LEA.HI.X.SX32 R33, R6, R24.reuse, 0x1, P0 ;  /* 0x0000001806217211 */ /* 0x080fe400000f0eff */
[----:B------:R-:W-:-:S03]  /*15d0*/  LEA.HI.X.SX32 R31, R11, R24, 0x1, P1 ;  /* 0x000000180b1f7211 */ /* 0x000fc600008f0eff */
[----:B------:R1:W-:Y:S04]  /*15e0*/  STL.64 [R1+0x60], R32 ;  /* 0x0000602001007387 */ /* 0x0003e80000100a00 */
[----:B------:R2:W-:Y:S01]  /*15f0*/  STL.64 [R1+0x58], R30 ;  /* 0x0000581e01007387 */ /* 0x0005e20000100a00 */
[----:B0-----:R-:W-:-:S04]  /*1600*/  LEA R28, P2, R5, R22, 0x1 ;  /* 0x00000016051c7211 */ /* 0x001fc800078408ff */
[----:B------:R-:W-:Y:S01]  /*1610*/  LEA.HI.X.SX32 R29, R5, R24, 0x1, P2 ;  /* 0x00000018051d7211 */ /* 0x000fe200010f0eff */
[----:B------:R-:W-:Y:S01]  /*1620*/  IMAD R5, R26, 0x8, R9 ;  /* 0x000000081a057824 */ /* 0x000fe200078e0209 */
[----:B-1----:R-:W-:-:S03]  /*1630*/  LEA R32, P0, R7, R22, 0x1 ;  /* 0x0000001607207211 */ /* 0x002fc600078008ff */
[----:B------:R0:W-:Y:S01]  /*1640*/  STL.64 [R1+0x50], R28 ;  /* 0x0000501c01007387 */ /* 0x0001e20000100a00 */
[CC--:B--2---:R-:W-:Y:S02]  /*1650*/  LEA R30, P1, R8.reuse, R22.reuse, 0x1 ;  /* 0x00000016081e7211 */ /* 0x0c4fe400078208ff */
[----:B------:R-:W-:Y:S02]  /*1660*/  LEA R10, P3, R5, R22, 0x1 ;  /* 0x00000016050a7211 */ /* 0x000fe400078608ff */
[-C--:B------:R-:W-:Y:S02]  /*1670*/  LEA.HI.X.SX32 R33, R7, R24.reuse, 0x1, P0 ;  /* 0x0000001807217211 */ /* 0x080fe400000f0eff */
[-C--:B------:R-:W-:Y:S02]  /*1680*/  LEA.HI.X.SX32 R31, R8, R24.reuse, 0x1, P1 ;  /* 0x00000018081f7211 */ /* 0x080fe400008f0eff */
[----:B------:R-:W-:Y:S01]  /*1690*/  LEA.HI.X.SX32 R11, R5, R24, 0x1, P3 ;  /* 0x00000018050b7211 */ /* 0x000fe200018f0eff */
[----:B------:R-:W-:Y:S01]  /*16a0*/  STL.64 [R1+0x48], R32 ;  /* 0x0000482001007387 */ /* 0x000fe20000100a00 */
[----:B------:R-:W-:Y:S01]  /*16b0*/  IMAD R5, R21, 0x2, R18 ;  /* 0x0000000215057824 */ /* 0x000fe200078e0212 */
[----:B0-----:R-:W-:-:S02]  /*16c0*/  LEA R28, P2, R9, R22, 0x1 ;  /* 0x00000016091c7211 */ /* 0x001fc400078408ff */
[----:B------:R-:W-:Y:S01]  /*16d0*/  STL.64 [R1+0x40], R30 ;  /* 0x0000401e01007387 */ /* 0x000fe20000100a00 */
[C---:B------:R-:W-:Y:S01]  /*16e0*/  LEA R26, P0, R14.reuse, R232, 0x1 ;  /* 0x000000e80e1a7211 */ /* 0x040fe200078008ff */
[----:B------:R-:W-:Y:S01]  /*16f0*/  IMAD R6, R21, 0x2, R5 ;  /* 0x0000000215067824 */ /* 0x000fe200078e0205 */
[----:B------:R-:W-:Y:S02]  /*1700*/  LEA.HI.X.SX32 R29, R9, R24, 0x1, P2 ;  /* 0x00000018091d7211 */ /* 0x000fe400010f0eff */
[C---:B------:R-:W-:Y:S02]  /*1710*/  LEA R8, P2, R13.reuse, R232, 0x1 ;  /* 0x000000e80d087211 */ /* 0x040fe400078408ff */
[-C--:B------:R-:W-:Y:S01]  /*1720*/  LEA.HI.X.SX32 R27, R14, R20.reuse, 0x1, P0 ;  /* 0x000000140e1b7211 */ /* 0x080fe200000f0eff */
[----:B------:R0:W-:Y:S01]  /*1730*/  STL.64 [R1+0x38], R28 ;  /* 0x0000381c01007387 */ /* 0x0001e20000100a00 */
[----:B------:R-:W-:Y:S02]  /*1740*/  LEA.HI.X.SX32 R9, R13, R20, 0x1, P2 ;  /* 0x000000140d097211 */ /* 0x000fe400010f0eff */
[----:B------:R-:W-:Y:S01]  /*1750*/  LEA R7, R21, R6, 0x1 ;  /* 0x0000000615077211 */ /* 0x000fe200078e08ff */
[----:B------:R1:W-:Y:S04]  /*1760*/  STL.64 [R1+0x30], R10 ;  /* 0x0000300a01007387 */ /* 0x0003e80000100a00 */
[----:B------:R2:W-:Y:S01]  /*1770*/  STL.64 [R1+0x28], R26 ;  /* 0x0000281a01007387 */ /* 0x0005e20000100a00 */
[----:B0-----:R-:W-:-:S02]  /*1780*/  LEA R28, P0, R15, R232, 0x1 ;  /* 0x000000e80f1c7211 */ /* 0x001fc400078008ff */
[C---:B-1----:R-:W-:Y:S02]  /*1790*/  LEA R10, P1, R12.reuse, R232, 0x1 ;  /* 0x000000e80c0a7211 */ /* 0x042fe400078208ff */
[-C--:B------:R-:W-:Y:S02]  /*17a0*/  LEA.HI.X.SX32 R29, R15, R20.reuse, 0x1, P0 ;  /* 0x000000140f1d7211 */ /* 0x080fe400000f0eff */
[----:B------:R-:W-:Y:S02]  /*17b0*/  LEA.HI.X.SX32 R11, R12, R20, 0x1, P1 ;  /* 0x000000140c0b7211 */ /* 0x000fe400008f0eff */
[-C--:B--2---:R-:W-:Y:S02]  /*17c0*/  LEA R26, P1, R16, R232.reuse, 0x1 ;  /* 0x000000e8101a7211 */ /* 0x084fe400078208ff */
[----:B------:R-:W-:Y:S01]  /*17d0*/  LEA R250, P0, R18, R232, 0x1 ;  /* 0x000000e812fa7211 */ /* 0x000fe200078008ff */
[----:B------:R0:W-:Y:S01]  /*17e0*/  STL.64 [R1+0x20], R10 ;  /* 0x0000200a01007387 */ /* 0x0001e20000100a00 */
[----:B------:R-:W-:-:S02]  /*17f0*/  LEA.HI.X.SX32 R27, R16, R20, 0x1, P1 ;  /* 0x00000014101b7211 */ /* 0x000fc400008f0eff */
[C---:B------:R-:W-:Y:S01]  /*1800*/  LEA R248, P1, R5.reuse, R232, 0x1 ;  /* 0x000000e805f87211 */ /* 0x040fe200078208ff */
[----:B------:R1:W-:Y:S01]  /*1810*/  STL.64 [R1+0x18], R8 ;  /* 0x0000180801007387 */ /* 0x0003e20000100a00 */
[-C--:B------:R-:W-:Y:S02]  /*1820*/  LEA.HI.X.SX32 R251, R18, R20.reuse, 0x1, P0 ;  /* 0x0000001412fb7211 */ /* 0x080fe400000f0eff */
[----:B------:R-:W-:Y:S01]  /*1830*/  LEA.HI.X.SX32 R249, R5, R20, 0x1, P1 ;  /* 0x0000001405f97211 */ /* 0x000fe200008f0eff */
[----:B------:R-:W-:Y:S01]  /*1840*/  STL.64 [R1+0x10], R28 ;  /* 0x0000101c01007387 */ /* 0x000fe20000100a00 */
[-C--:B------:R-:W-:Y:S02]  /*1850*/  LEA R244, P0, R7, R232.reuse, 0x1 ;  /* 0x000000e807f47211 */ /* 0x080fe400078008ff */
[----:B0-----:R-:W-:Y:S01]  /*1860*/  LEA R10, P2, R17, R232, 0x1 ;  /* 0x000000e8110a7211 */ /* 0x001fe200078408ff */
[----:B------:R-:W-:Y:S01]  /*1870*/  STL.64 [R1+0x8], R26 ;  /* 0x0000081a01007387 */ /* 0x000fe20000100a00 */
[-C--:B------:R-:W-:Y:S01]  /*1880*/  LEA.HI.X.SX32 R245, R7, R20.reuse, 0x1, P0 ;  /* 0x0000001407f57211 */ /* 0x080fe200000f0eff */
[----:B-1----:R-:W-:Y:S01]  /*1890*/  IMAD R8, R21, 0x2, R7 ;  /* 0x0000000215087824 */ /* 0x002fe200078e0207 */
[----:B------:R-:W-:-:S02]  /*18a0*/  LEA.HI.X.SX32 R11, R17, R20, 0x1, P2 ;  /* 0x00000014110b7211 */ /* 0x000fc400010f0eff */
[-C--:B------:R-:W-:Y:S01]  /*18b0*/  LEA R246, P2, R6, R232.reuse, 0x1 ;  /* 0x000000e806f67211 */ /* 0x080fe200078408ff */
[----:B------:R-:W-:Y:S01]  /*18c0*/  IMAD R9, R21, 0x2, R8 ;  /* 0x0000000215097824 */ /* 0x000fe200078e0208 */
[----:B------:R-:W-:Y:S01]  /*18d0*/  LEA R242, P1, R8, R232, 0x1 ;  /* 0x000000e808f27211 */ /* 0x000fe200078208ff */
[----:B------:R0:W-:Y:S01]  /*18e0*/  STL.64 [R1], R10 ;  /* 0x0000000a01007387 */ /* 0x0001e20000100a00 */
[----:B------:R-:W-:Y:S02]  /*18f0*/  LEA.HI.X.SX32 R247, R6, R20, 0x1, P2 ;  /* 0x0000001406f77211 */ /* 0x000fe400010f0eff */
[C---:B------:R-:W-:Y:S02]  /*1900*/  LEA R240, P2, R9.reuse, R232, 0x1 ;  /* 0x000000e809f07211 */ /* 0x040fe400078408ff */
[-C--:B------:R-:W-:Y:S02]  /*1910*/  LEA.HI.X.SX32 R243, R8, R20.reuse, 0x1, P1 ;  /* 0x0000001408f37211 */ /* 0x080fe400008f0eff */
[----:B------:R-:W-:-:S02]  /*1920*/  LEA.HI.X.SX32 R241, R9, R20, 0x1, P2 ;  /* 0x0000001409f17211 */ /* 0x000fc400010f0eff */
[----:B------:R-:W-:Y:S01]  /*1930*/  LOP3.LUT R8, R25, 0x30, RZ, 0xc0, !PT ;  /* 0x0000003019087812 */ /* 0x000fe200078ec0ff */
[----:B0-----:R-:W-:Y:S01]  /*1940*/  IMAD R10, R21, 0x2, R9 ;  /* 0x00000002150a7824 */ /* 0x001fe200078e0209 */
[C---:B------:R-:W-:Y:S02]  /*1950*/  LOP3.LUT R9, R3.reuse, 0x20, RZ, 0x3c, !PT ;  /* 0x0000002003097812 */ /* 0x040fe400078e3cff */
[----:B------:R-:W-:Y:S02]  /*1960*/  LOP3.LUT R11, R3, 0x40, RZ, 0x3c, !PT ;  /* 0x00000040030b7812 */ /* 0x000fe400078e3cff */
[----:B------:R-:W-:Y:S02]  /*1970*/  LEA R5, R21, R10, 0x1 ;  /* 0x0000000a15057211 */ /* 0x000fe400078e08ff */
[CC--:B------:R-:W-:Y:S02]  /*1980*/  LEA R238, P0, R10.reuse, R232.reuse, 0x1 ;  /* 0x000000e80aee7211 */ /* 0x0c0fe400078008ff */
[----:B------:R-:W-:Y:S01]  /*1990*/  LEA R236, P1, R5, R232, 0x1 ;  /* 0x000000e805ec7211 */ /* 0x000fe200078208ff */
[----:B------:R-:W-:Y:S01]  /*19a0*/  IMAD R6, R21, 0x2, R5 ;  /* 0x0000000215067824 */ /* 0x000fe200078e0205 */
[----:B------:R-:W-:-:S02]  /*19b0*/  LEA.HI.X.SX32 R239, R10, R20, 0x1, P0 ;  /* 0x000000140aef7211 */ /* 0x000fc400000f0eff */
[----:B------:R-:W-:Y:S01]  /*19c0*/  LEA.HI.X.SX32 R237, R5, R20, 0x1, P1 ;  /* 0x0000001405ed7211 */ /* 0x000fe200008f0eff */
[----:B------:R-:W-:Y:S01]  /*19d0*/  IMAD R7, R21, 0x2, R6 ;  /* 0x0000000215077824 */ /* 0x000fe200078e0206 */
[-C--:B------:R-:W-:Y:S01]  /*19e0*/  LEA R234, P2, R6, R232.reuse, 0x1 ;  /* 0x000000e806ea7211 */ /* 0x080fe200078408ff */
[----:B------:R-:W-:Y:S01]  /*19f0*/  IMAD.MOV.U32 R5, RZ, RZ, RZ ;  /* 0x000000ffff057224 */ /* 0x000fe200078e00ff */
[----:B------:R-:W-:Y:S02]  /*1a00*/  IADD3 R10, R2, 0x8, RZ ;  /* 0x00000008020a7810 */ /* 0x000fe40007ffe0ff */
[C---:B------:R-:W-:Y:S02]  /*1a10*/  LEA R232, P3, R7.reuse, R232, 0x1 ;  /* 0x000000e807e87211 */ /* 0x040fe400078608ff */
[-C--:B------:R-:W-:Y:S01]  /*1a20*/  LEA.HI.X.SX32 R235, R6, R20.reuse, 0x1, P2 ;  /* 0x0000001406eb7211 */ /* 0x080fe200010f0eff */
[----:B------:R-:W-:Y:S01]  /*1a30*/  IMAD.MOV.U32 R6, RZ, RZ, RZ ;  /* 0x000000ffff067224 */ /* 0x000fe200078e00ff */
[----:B------:R-:W-:Y:S01]  /*1a40*/  LEA.HI.X.SX32 R233, R7, R20, 0x1, P3 ;  /* 0x0000001407e97211 */ /* 0x000fe200018f0eff */
[----:B------:R-:W-:Y:S01]  /*1a50*/  IMAD R7, R19, 0x40, R8 ;  /* 0x0000004013077824 */ /* 0x000fe200078e0208 */
[----:B------:R-:W-:Y:S01]  /*1a60*/  LOP3.LUT R10, R3, 0x60, RZ, 0x3c, !PT ;  /* 0x00000060030a7812 */ /* 0x000fe200078e3cff */
[----:B------:R-:W-:-:S03]  /*1a70*/  IMAD R8, R19, 0x110, RZ ;  /* 0x0000011013087824 */ /* 0x000fc600078e02ff */
[--C-:B------:R-:W-:Y:S02]  /*1a80*/  LOP3.LUT R7, R7, 0x30, R23.reuse, 0x78, !PT ;  /* 0x0000003007077812 */ /* 0x100fe400078e7817 */
[----:B------:R-:W-:-:S04]  /*1a90*/  LOP3.LUT R8, R8, 0x30, R23, 0x78, !PT ;  /* 0x0000003008087812 */ /* 0x000fc800078e7817 */
[----:B------:R-:W-:Y:S02]  /*1aa0*/  LOP3.LUT R9, R8, 0x40, RZ, 0x3c, !PT ;  /* 0x0000004008097812 */ /* 0x000fe400078e3cff */
.L_x_1:
[----:B------:R-:W2:Y:S04]  /*1ab0*/  LDL.64 R14, [R1+0x98] ;  /* 0x00009800010e7983 */ /* 0x000ea80000100a00 */
[----:B------:R-:W3:Y:S04]  /*1ac0*/  LDL.64 R16, [R1+0x90] ;  /* 0x0000900001107983 */ /* 0x000ee80000100a00 */
[----:B------:R-:W4:Y:S04]  /*1ad0*/  LDL.64 R18, [R1+0x88] ;  /* 0x0000880001127983 */ /* 0x000f280000100a00 */
[----:B------:R-:W5:Y:S04]  /*1ae0*/  LDL.64 R20, [R1+0x80] ;  /* 0x0000800001147983 */ /* 0x000f680000100a00 */
        /* <DEDUP_REMOVED lines=13> */
[----:B------:R-:W5:Y:S01]  /*1bc0*/  LDL.64 R54, [R1+0x28] ;  /* 0x0000280001367983 */ /* 0x000f620000100a00 */
[----:B--2---:R-:W-:-:S04]  /*1bd0*/  IMAD.WIDE R14, R6, 0x2, R14 ;  /* 0x00000002060e7825 */ /* 0x004fc800078e020e */
[C---:B---3--:R-:W-:Y:S01]  /*1be0*/  IMAD.WIDE R16, R6.reuse, 0x2, R16 ;  /* 0x0000000206107825 */ /* 0x048fe200078e0210 */
[----:B------:R0:W2:Y:S03]  /*1bf0*/  LDG.E.U16 R33, [R14.64] ;  /* 0x000000060e217981 */ /* 0x0000a6000c1e1500 */
[C---:B----4-:R-:W-:Y:S01]  /*1c00*/  IMAD.WIDE R18, R6.reuse, 0x2, R18 ;  /* 0x0000000206127825 */ /* 0x050fe200078e0212 */
[----:B------:R1:W3:Y:S03]  /*1c10*/  LDG.E.U16 R35, [R16.64] ;  /* 0x0000000610237981 */ /* 0x0002e6000c1e1500 */
[C---:B-----5:R-:W-:Y:S01]  /*1c20*/  IMAD.WIDE R20, R6.reuse, 0x2, R20 ;  /* 0x0000000206147825 */ /* 0x060fe200078e0214 */
[----:B------:R4:W5:Y:S03]  /*1c30*/  LDG.E.U16 R37, [R18.64] ;  /* 0x0000000612257981 */ /* 0x000966000c1e1500 */
[C---:B------:R-:W-:Y:S01]  /*1c40*/  IMAD.WIDE R10, R6.reuse, 0x2, R10 ;  /* 0x00000002060a7825 */ /* 0x040fe200078e020a */
[----:B------:R0:W5:Y:S03]  /*1c50*/  LDG.E.U16 R39, [R20.64] ;  /* 0x0000000614277981 */ /* 0x000166000c1e1500 */
[C---:B------:R-:W-:Y:S01]  /*1c60*/  IMAD.WIDE R12, R6.reuse, 0x2, R12 ;  /* 0x00000002060c7825 */ /* 0x040fe200078e020c */
[----:B------:R0:W5:Y:S03]  /*1c70*/  LDG.E.U16 R9, [R10.64] ;  /* 0x000000060a097981 */ /* 0x000166000c1e1500 */
[C---:B------:R-:W-:Y:S01]  /*1c80*/  IMAD.WIDE R22, R6.reuse, 0x2, R22 ;  /* 0x0000000206167825 */ /* 0x040fe200078e0216 */
[----:B------:R0:W5:Y:S03]  /*1c90*/  LDG.E.U16 R31, [R12.64] ;  /* 0x000000060c1f7981 */ /* 0x000166000c1e1500 */
[----:B------:R-:W-:-:S02]  /*1ca0*/  IMAD.WIDE R24, R6, 0x2, R24 ;  /* 0x0000000206187825 */ /* 0x000fc400078e0218 */
[----:B------:R-:W5:Y:S02]  /*1cb0*/  LDG.E.U16 R23, [R22.64] ;  /* 0x0000000616177981 */ /* 0x000f64000c1e1500 */
[C---:B------:R-:W-:Y:S02]  /*1cc0*/  IMAD.WIDE R26, R6.reuse, 0x2, R26 ;  /* 0x00000002061a7825 */ /* 0x040fe400078e021a */
[----:B------:R-:W5:Y:S02]  /*1cd0*/  LDG.E.U16 R25, [R24.64] ;  /* 0x0000000618197981 */ /* 0x000f64000c1e1500 */
[C---:B------:R-:W-:Y:S02]  /*1ce0*/  IMAD.WIDE R28, R6.reuse, 0x2, R28 ;  /* 0x00000002061c7825 */ /* 0x040fe400078e021c */
[----:B------:R-:W5:Y:S02]  /*1cf0*/  LDG.E.U16 R27, [R26.64] ;  /* 0x000000061a1b7981 */ /* 0x000f64000c1e1500 */
[----:B0-----:R-:W-:-:S02]  /*1d00*/  IMAD.WIDE R14, R6, 0x2, R48 ;  /* 0x00000002060e7825 */ /* 0x001fc400078e0230 */
[----:B------:R-:W5:Y:S02]  /*1d10*/  LDG.E.U16 R29, [R28.64] ;  /* 0x000000061c1d7981 */ /* 0x000f64000c1e1500 */
[C---:B-1----:R-:W-:Y:S02]  /*1d20*/  IMAD.WIDE R16, R6.reuse, 0x2, R46 ;  /* 0x0000000206107825 */ /* 0x042fe400078e022e */
[----:B------:R-:W5:Y:S02]  /*1d30*/  LDG.E.U16 R15, [R14.64] ;  /* 0x000000060e0f7981 */ /* 0x000f64000c1e1500 */
[C---:B----4-:R-:W-:Y:S02]  /*1d40*/  IMAD.WIDE R18, R6.reuse, 0x2, R44 ;  /* 0x0000000206127825 */ /* 0x050fe400078e022c */
[----:B------:R-:W4:Y:S02]  /*1d50*/  LDG.E.U16 R17, [R16.64] ;  /* 0x0000000610117981 */ /* 0x000f24000c1e1500 */
[----:B------:R-:W-:-:S02]  /*1d60*/  IMAD.WIDE R20, R6, 0x2, R58 ;  /* 0x0000000206147825 */ /* 0x000fc400078e023a */
[----:B------:R-:W4:Y:S02]  /*1d70*/  LDG.E.U16 R19, [R18.64] ;  /* 0x0000000612137981 */ /* 0x000f24000c1e1500 */
[C---:B------:R-:W-:Y:S02]  /*1d80*/  IMAD.WIDE R10, R6.reuse, 0x2, R52 ;  /* 0x00000002060a7825 */ /* 0x040fe400078e0234 */
[----:B------:R-:W4:Y:S02]  /*1d90*/  LDG.E.U16 R21, [R20.64] ;  /* 0x0000000614157981 */ /* 0x000f24000c1e1500 */
[----:B------:R-:W-:Y:S02]  /*1da0*/  IMAD.WIDE R12, R6, 0x2, R50 ;  /* 0x00000002060c7825 */ /* 0x000fe400078e0232 */
[----:B------:R-:W4:Y:S04]  /*1db0*/  LDG.E.U16 R45, [R10.64] ;  /* 0x000000060a2d7981 */ /* 0x000f28000c1e1500 */
[----:B------:R0:W4:Y:S04]  /*1dc0*/  LDG.E.U16 R47, [R12.64] ;  /* 0x000000060c2f7981 */ /* 0x000128000c1e1500 */
[----:B------:R-:W4:Y:S04]  /*1dd0*/  LDL.64 R52, [R1+0x8] ;  /* 0x0000080001347983 */ /* 0x000f280000100a00 */
[----:B------:R-:W4:Y:S04]  /*1de0*/  LDL.64 R50, [R1] ;  /* 0x0000000001327983 */ /* 0x000f280000100a00 */
[----:B------:R-:W4:Y:S04]  /*1df0*/  LDL.64 R48, [R1+0x20] ;  /* 0x0000200001307983 */ /* 0x000f280000100a00 */
[----:B------:R-:W4:Y:S04]  /*1e00*/  LDL.64 R58, [R1+0x10] ;  /* 0x00001000013a7983 */ /* 0x000f280000100a00 */
[----:B------:R-:W-:Y:S01]  /*1e10*/  BAR.SYNC.DEFER_BLOCKING 0x0 ;  /* 0x0000000000007b1d */ /* 0x000fe20000010000 */
[----:B0-----:R-:W-:-:S04]  /*1e20*/  IMAD.WIDE R12, R5, 0x2, R56 ;  /* 0x00000002050c7825 */ /* 0x001fc800078e0238 */
[C---:B------:R-:W-:Y:S01]  /*1e30*/  IMAD.WIDE R54, R5.reuse, 0x2, R54 ;  /* 0x0000000205367825 */ /* 0x040fe200078e0236 */
[----:B--2---:R-:W-:Y:S04]  /*1e40*/  STS.U16 [R0+0x4400], R33 ;  /* 0x0044002100007388 */ /* 0x004fe80000000400 */
[----:B---3--:R-:W-:Y:S04]  /*1e50*/  STS.U16 [R0+0x4600], R35 ;  /* 0x0046002300007388 */ /* 0x008fe80000000400 */
[----:B-----5:R-:W-:Y:S04]  /*1e60*/  STS.U16 [R0+0x4800], R37 ;  /* 0x0048002500007388 */ /* 0x020fe80000000400 */
[----:B------:R-:W-:Y:S04]  /*1e70*/  STS.U16 [R0+0x4a00], R39 ;  /* 0x004a002700007388 */ /* 0x000fe80000000400 */
[----:B------:R-:W-:Y:S04]  /*1e80*/  STS.U16 [R0+0x4000], R9 ;  /* 0x0040000900007388 */ /* 0x000fe80000000400 */
[----:B------:R-:W-:Y:S04]  /*1e90*/  STS.U16 [R0+0x4200], R31 ;  /* 0x0042001f00007388 */ /* 0x000fe80000000400 */
[----:B------:R-:W-:Y:S04]  /*1ea0*/  STS.U16 [R0+0x4c00], R23 ;  /* 0x004c001700007388 */ /* 0x000fe80000000400 */
[----:B------:R-:W-:Y:S04]  /*1eb0*/  STS.U16 [R0+0x4e00], R25 ;  /* 0x004e001900007388 */ /* 0x000fe80000000400 */
[----:B------:R-:W-:Y:S04]  /*1ec0*/  STS.U16 [R0+0x5000], R27 ;  /* 0x0050001b00007388 */ /* 0x000fe80000000400 */
[----:B------:R-:W-:Y:S04]  /*1ed0*/  STS.U16 [R0+0x5200], R29 ;  /* 0x0052001d00007388 */ /* 0x000fe80000000400 */
[----:B------:R0:W-:Y:S04]  /*1ee0*/  STS.U16 [R0+0x5800], R15 ;  /* 0x0058000f00007388 */ /* 0x0001e80000000400 */
[----:B----4-:R-:W-:Y:S04]  /*1ef0*/  STS.U16 [R0+0x5a00], R17 ;  /* 0x005a001100007388 */ /* 0x010fe80000000400 */
[----:B------:R1:W-:Y:S04]  /*1f00*/  STS.U16 [R0+0x5c00], R19 ;  /* 0x005c001300007388 */ /* 0x0003e80000000400 */
[----:B------:R2:W-:Y:S04]  /*1f10*/  STS.U16 [R0+0x5e00], R21 ;  /* 0x005e001500007388 */ /* 0x0005e80000000400 */
[----:B------:R-:W-:Y:S04]  /*1f20*/  STS.U16 [R0+0x5400], R45 ;  /* 0x0054002d00007388 */ /* 0x000fe80000000400 */
[----:B------:R-:W-:Y:S04]  /*1f30*/  STS.U16 [R0+0x5600], R47 ;  /* 0x0056002f00007388 */ /* 0x000fe80000000400 */
[----:B------:R-:W-:Y:S01]  /*1f40*/  BAR.SYNC.DEFER_BLOCKING 0x0 ;  /* 0x0000000000007b1d */ /* 0x000fe20000010000 */
[----:B------:R-:W-:-:S04]  /*1f50*/  IMAD.WIDE R56, R5, 0x2, R52 ;  /* 0x0000000205387825 */ /* 0x000fc800078e0234 */
[----:B0-----:R-:W-:-:S04]  /*1f60*/  IMAD.WIDE R14, R5, 0x2, R50 ;  /* 0x00000002050e7825 */ /* 0x001fc800078e0232 */
[----:B------:R-:W-:-:S04]  /*1f70*/  IMAD.WIDE R50, R5, 0x2, R246 ;  /* 0x0000000205327825 */ /* 0x000fc800078e02f6 */
[----:B------:R-:W-:-:S04]  /*1f80*/  IMAD.WIDE R52, R5, 0x2, R238 ;  /* 0x0000000205347825 */ /* 0x000fc800078e02ee */
[----:B------:R-:W-:-:S04]  /*1f90*/  IMAD.WIDE R10, R5, 0x2, R48 ;  /* 0x00000002050a7825 */ /* 0x000fc800078e0230 */
[C---:B-1----:R-:W-:Y:S01]  /*1fa0*/  IMAD.WIDE R18, R5.reuse, 0x2, R244 ;  /* 0x0000000205127825 */ /* 0x042fe200078e02f4 */
[----:B------:R-:W3:Y:S03]  /*1fb0*/  LDG.E.U16 R54, [R54.64] ;  /* 0x0000000636367981 */ /* 0x000ee6000c1e1500 */
[C---:B------:R-:W-:Y:S01]  /*1fc0*/  IMAD.WIDE R22, R5.reuse, 0x2, R236 ;  /* 0x0000000205167825 */ /* 0x040fe200078e02ec */
[----:B------:R-:W4:Y:S03]  /*1fd0*/  LDG.E.U16 R56, [R56.64] ;  /* 0x0000000638387981 */ /* 0x000f26000c1e1500 */
[C---:B------:R-:W-:Y:S01]  /*1fe0*/  IMAD.WIDE R16, R5.reuse, 0x2, R250 ;  /* 0x0000000205107825 */ /* 0x040fe200078e02fa */
[----:B------:R0:W5:Y:S04]  /*1ff0*/  LDG.E.U16 R50, [R50.64] ;  /* 0x0000000632327981 */ /* 0x000168000c1e1500 */
[----:B------:R1:W5:Y:S01]  /*2000*/  LDG.E.U16 R52, [R52.64] ;  /* 0x0000000634347981 */ /* 0x000362000c1e1500 */
[----:B------:R-:W-:-:S03]  /*2010*/  IMAD.WIDE R24, R5, 0x2, R234 ;  /* 0x0000000205187825 */ /* 0x000fc600078e02ea */
[----:B------:R0:W5:Y:S04]  /*2020*/  LDG.E.U16 R48, [R10.64] ;  /* 0x000000060a307981 */ /* 0x000168000c1e1500 */
[----:B------:R1:W5:Y:S04]  /*2030*/  LDG.E.U16 R49, [R14.64] ;  /* 0x000000060e317981 */ /* 0x000368000c1e1500 */
[----:B------:R2:W5:Y:S01]  /*2040*/  LDG.E.U16 R34, [R18.64] ;  /* 0x0000000612227981 */ /* 0x000562000c1e1500 */
[----:B0-----:R-:W-:-:S03]  /*2050*/  IMAD.WIDE R10, R5, 0x2, R242 ;  /* 0x00000002050a7825 */ /* 0x001fc600078e02f2 */
[----:B------:R0:W5:Y:S01]  /*2060*/  LDG.E.U16 R32, [R12.64] ;  /* 0x000000060c207981 */ /* 0x000162000c1e1500 */
[----:B-1----:R-:W-:-:S03]  /*2070*/  IMAD.WIDE R14, R5, 0x2, R248 ;  /* 0x00000002050e7825 */ /* 0x002fc600078e02f8 */
[----:B------:R1:W5:Y:S01]  /*2080*/  LDG.E.U16 R35, [R22.64] ;  /* 0x0000000616237981 */ /* 0x000362000c1e1500 */
[----:B--2---:R-:W-:-:S03]  /*2090*/  IMAD.WIDE R20, R5, 0x2, R240 ;  /* 0x0000000205147825 */ /* 0x004fc600078e02f0 */
[----:B------:R2:W5:Y:S01]  /*20a0*/  LDG.E.U16 R33, [R16.64] ;  /* 0x0000000610217981 */ /* 0x000562000c1e1500 */
[----:B0-----:R-:W-:-:S03]  /*20b0*/  IMAD.WIDE R12, R5, 0x2, R58 ;  /* 0x00000002050c7825 */ /* 0x001fc600078e023a */
[----:B------:R0:W5:Y:S01]  /*20c0*/  LDG.E.U16 R11, [R10.64] ;  /* 0x000000060a0b7981 */ /* 0x000162000c1e1500 */
[----:B------:R-:W-:-:S03]  /*20d0*/  IMAD.WIDE R26, R5, 0x2, R232 ;  /* 0x00000002051a7825 */ /* 0x000fc600078e02e8 */
[----:B------:R0:W5:Y:S04]  /*20e0*/  LDG.E.U16 R185, [R24.64] ;  /* 0x0000000618b97981 */ /* 0x000168000c1e1500 */
[----:B------:R0:W5:Y:S04]  /*20f0*/  LDG.E.U16 R188, [R12.64] ;  /* 0x000000060cbc7981 */ /* 0x000168000c1e1500 */
[----:B------:R1:W5:Y:S04]  /*2100*/  LDG.E.U16 R189, [R14.64] ;  /* 0x000000060ebd7981 */ /* 0x000368000c1e1500 */
[----:B------:R1:W5:Y:S04]  /*2110*/  LDG.E.U16 R9, [R20.64] ;  /* 0x0000000614097981 */ /* 0x000368000c1e1500 */
[----:B0-----:R0:W5:Y:S04]  /*2120*/  LDG.E.U16 R10, [R26.64] ;  /* 0x000000061a0a7981 */ /* 0x001168000c1e1500 */
[----:B------:R-:W-:Y:S04]  /*2130*/  LDSM.16.MT88.4 R180, [R4] ;  /* 0x0000000004b4783b */ /* 0x000fe80000004200 */
[----:B------:R-:W0:Y:S04]  /*2140*/  LDSM.16.M88.4 R80, [R7+0x4000] ;  /* 0x004000000750783b */ /* 0x000e280000000200 */
[----:B------:R-:W0:Y:S04]  /*2150*/  LDSM.16.M88.4 R28, [R7+0x4200] ;  /* 0x00420000071c783b */ /* 0x000e280000000200 */
[----:B--2---:R-:W2:Y:S04]  /*2160*/  LDSM.16.M88.4 R16, [R7+0x4400] ;  /* 0x004400000710783b */ /* 0x004ea80000000200 */
[----:B------:R-:W0:Y:S04]  /*2170*/  LDSM.16.M88.4 R172, [R7+0x4600] ;  /* 0x0046000007ac783b */ /* 0x000e280000000200 */
[----:B------:R-:W0:Y:S04]  /*2180*/  LDSM.16.M88.4 R92, [R7+0x4800] ;  /* 0x00480000075c783b */ /* 0x000e280000000200 */
[----:B------:R-:W0:Y:S04]  /*2190*/  LDSM.16.M88.4 R120, [R7+0x4a00] ;  /* 0x004a00000778783b */ /* 0x000e280000000200 */
[----:B------:R-:W0:Y:S04]  /*21a0*/  LDSM.16.M88.4 R36, [R7+0x4c00] ;  /* 0x004c00000724783b */ /* 0x000e280000000200 */
[----:B------:R-:W0:Y:S04]  /*21b0*/  LDSM.16.M88.4 R84, [R7+0x4e00] ;  /* 0x004e00000754783b */ /* 0x000e280000000200 */
[----:B------:R-:W0:Y:S04]  /*21c0*/  LDSM.16.M88.4 R108, [R7+0x5000] ;  /* 0x00500000076c783b */ /* 0x000e280000000200 */
[----:B------:R-:W0:Y:S04]  /*21d0*/  LDSM.16.M88.4 R124, [R7+0x5200] ;  /* 0x00520000077c783b */ /* 0x000e280000000200 */
[----:B------:R-:W-:Y:S04]  /*21e0*/  LDSM.16.M88.4 R72, [R7+0x5400] ;  /* 0x005400000748783b */ /* 0x000fe80000000200 */
[----:B------:R-:W-:Y:S04]  /*21f0*/  LDSM.16.M88.4 R76, [R7+0x5600] ;  /* 0x00560000074c783b */ /* 0x000fe80000000200 */
[----:B------:R-:W-:Y:S04]  /*2200*/  LDSM.16.M88.4 R44, [R7+0x5800] ;  /* 0x00580000072c783b */ /* 0x000fe80000000200 */
[----:B------:R-:W-:Y:S04]  /*2210*/  LDSM.16.M88.4 R116, [R7+0x5a00] ;  /* 0x005a00000774783b */ /* 0x000fe80000000200 */
[----:B------:R-:W2:Y:S04]  /*2220*/  LDSM.16.M88.4 R132, [R7+0x5c00] ;  /* 0x005c00000784783b */ /* 0x000ea80000000200 */
[----:B-1----:R-:W-:Y:S04]  /*2230*/  LDSM.16.M88.4 R12, [R7+0x5e00] ;  /* 0x005e0000070c783b */ /* 0x002fe80000000200 */
[----:B------:R-:W1:Y:S04]  /*2240*/  LDSM.16.MT88.4 R164, [R4+0x2000] ;  /* 0x0020000004a4783b */ /* 0x000e680000004200 */
[----:B------:R-:W1:Y:S04]  /*2250*/  LDSM.16.MT88.4 R176, [R4+0x100] ;  /* 0x0001000004b0783b */ /* 0x000e680000004200 */
[----:B------:R-:W1:Y:S04]  /*2260*/  LDSM.16.MT88.4 R104, [R4+0x2100] ;  /* 0x002100000468783b */ /* 0x000e680000004200 */
[----:B------:R-:W-:Y:S01]  /*2270*/  BAR.SYNC.DEFER_BLOCKING 0x0 ;  /* 0x0000000000007b1d */ /* 0x000fe20000010000 */
[----:B------:R-:W-:-:S02]  /*2280*/  LOP3.LUT R51, R3, 0x20, RZ, 0x3c, !PT ;  /* 0x0000002003337812 */ /* 0x000fc400078e3cff */
[C---:B------:R-:W-:Y:S01]  /*2290*/  LOP3.LUT R53, R3.reuse, 0x40, RZ, 0x3c, !PT ;  /* 0x0000004003357812 */ /* 0x040fe200078e3cff */
[C---:B0-----:R-:W-:Y:S08]  /*22a0*/  HMMA.16816.F32 R88, R180.reuse, R80, RZ ;  /* 0x00000050b458723c */ /* 0x041ff000000018ff */
[C---:B------:R-:W-:Y:S08]  /*22b0*/  HMMA.16816.F32 R148, R180.reuse, R28, RZ ;  /* 0x0000001cb494723c */ /* 0x040ff000000018ff */
[C---:B--2---:R-:W-:Y:S08]  /*22c0*/  HMMA.16816.F32 R20, R180.reuse, R16, RZ ;  /* 0x00000010b414723c */ /* 0x044ff000000018ff */
[C---:B------:R-:W-:Y:S08]  /*22d0*/  HMMA.16816.F32 R24, R180.reuse, R172, RZ ;  /* 0x000000acb418723c */ /* 0x040ff000000018ff */
[C---:B------:R-:W-:Y:S08]  /*22e0*/  HMMA.16816.F32 R168, R180.reuse, R92, RZ ;  /* 0x0000005cb4a8723c */ /* 0x040ff000000018ff */
[C---:B------:R-:W-:Y:S08]  /*22f0*/  HMMA.16816.F32 R140, R180.reuse, R120, RZ ;  /* 0x00000078b48c723c */ /* 0x040ff000000018ff */
[C---:B------:R-:W-:Y:S08]  /*2300*/  HMMA.16816.F32 R96, R180.reuse, R36, RZ ;  /* 0x00000024b460723c */ /* 0x040ff000000018ff */
[C---:B------:R-:W-:Y:S08]  /*2310*/  HMMA.16816.F32 R112, R180.reuse, R84, RZ ;  /* 0x00000054b470723c */ /* 0x040ff000000018ff */
[C---:B------:R-:W-:Y:S08]  /*2320*/  HMMA.16816.F32 R68, R180.reuse, R108, RZ ;  /* 0x0000006cb444723c */ /* 0x040ff000000018ff */
[C---:B------:R-:W-:Y:S08]  /*2330*/  HMMA.16816.F32 R64, R180.reuse, R124, RZ ;  /* 0x0000007cb440723c */ /* 0x040ff000000018ff */
[----:B------:R-:W-:Y:S08]  /*2340*/  HMMA.16816.F32 R60, R180, R132, RZ ;  /* 0x00000084b43c723c */ /* 0x000ff000000018ff */
[C---:B-1----:R-:W-:Y:S08]  /*2350*/  HMMA.16816.F32 R88, R164.reuse, R82, R88 ;  /* 0x00000052a458723c */ /* 0x042ff00000001858 */
[C---:B------:R-:W-:Y:S08]  /*2360*/  HMMA.16816.F32 R148, R164.reuse, R30, R148 ;  /* 0x0000001ea494723c */ /* 0x040ff00000001894 */
[C---:B------:R-:W-:Y:S08]  /*2370*/  HMMA.16816.F32 R20, R164.reuse, R18, R20 ;  /* 0x00000012a414723c */ /* 0x040ff00000001814 */
[----:B------:R-:W-:Y:S01]  /*2380*/  HMMA.16816.F32 R24, R164, R174, R24 ;  /* 0x000000aea418723c */ /* 0x000fe20000001818 */
[----:B---3--:R-:W-:Y:S04]  /*2390*/  STS.U16 [R3+0x4000], R54 ;  /* 0x0040003603007388 */ /* 0x008fe80000000400 */
[----:B----4-:R-:W-:Y:S04]  /*23a0*/  STS.U16 [R3+0x4800], R56 ;  /* 0x0048003803007388 */ /* 0x010fe80000000400 */
[----:B-----5:R-:W-:Y:S04]  /*23b0*/  STS.U16 [R3+0x5000], R50 ;  /* 0x0050003203007388 */ /* 0x020fe80000000400 */
[----:B------:R-:W-:Y:S04]  /*23c0*/  STS.U16 [R3+0x5800], R52 ;  /* 0x0058003403007388 */ /* 0x000fe80000000400 */
[----:B------:R-:W-:Y:S04]  /*23d0*/  STS.U16 [R51+0x4200], R48 ;  /* 0x0042003033007388 */ /* 0x000fe80000000400 */
[----:B------:R-:W-:Y:S04]  /*23e0*/  STS.U16 [R51+0x4a00], R49 ;  /* 0x004a003133007388 */ /* 0x000fe80000000400 */
[----:B------:R-:W-:Y:S04]  /*23f0*/  STS.U16 [R51+0x5200], R34 ;  /* 0x0052002233007388 */ /* 0x000fe80000000400 */
[----:B------:R0:W-:Y:S04]  /*2400*/  STS.U16 [R51+0x5a00], R35 ;  /* 0x005a002333007388 */ /* 0x0001e80000000400 */
[----:B------:R-:W-:Y:S04]  /*2410*/  STS.U16 [R53+0x4400], R32 ;  /* 0x0044002035007388 */ /* 0x000fe80000000400 */
[----:B------:R1:W-:Y:S01]  /*2420*/  STS.U16 [R53+0x4c00], R33 ;  /* 0x004c002135007388 */ /* 0x0003e20000000400 */
[----:B0-----:R-:W-:-:S03]  /*2430*/  LOP3.LUT R51, R3, 0x60, RZ, 0x3c, !PT ;  /* 0x0000006003337812 */ /* 0x001fc600078e3cff */
[----:B------:R-:W-:Y:S04]  /*2440*/  STS.U16 [R53+0x5400], R11 ;  /* 0x0054000b35007388 */ /* 0x000fe80000000400 */
[----:B------:R0:W-:Y:S04]  /*2450*/  STS.U16 [R53+0x5c00], R185 ;  /* 0x005c00b935007388 */ /* 0x0001e80000000400 */
[----:B------:R-:W-:Y:S01]  /*2460*/  STS.U16 [R51+0x4600], R188 ;  /* 0x004600bc33007388 */ /* 0x000fe20000000400 */
[C---:B-1----:R-:W-:Y:S03]  /*2470*/  HMMA.16816.F32 R32, R180.reuse, R44, RZ ;  /* 0x0000002cb420723c */ /* 0x042fe600000018ff */
[----:B------:R-:W-:Y:S04]  /*2480*/  STS.U16 [R51+0x4e00], R189 ;  /* 0x004e00bd33007388 */ /* 0x000fe80000000400 */
[----:B------:R-:W-:Y:S01]  /*2490*/  STS.U16 [R51+0x5600], R9 ;  /* 0x0056000933007388 */ /* 0x000fe20000000400 */
[C---:B0-----:R-:W-:Y:S03]  /*24a0*/  HMMA.16816.F32 R52, R180.reuse, R72, RZ ;  /* 0x00000048b434723c */ /* 0x041fe600000018ff */
[----:B------:R0:W-:Y:S05]  /*24b0*/  STS.U16 [R51+0x5e00], R10 ;  /* 0x005e000a33007388 */ /* 0x0001ea0000000400 */
[C---:B------:R-:W-:Y:S08]  /*24c0*/  HMMA.16816.F32 R56, R180.reuse, R116, RZ ;  /* 0x00000074b438723c */ /* 0x040ff000000018ff */
[C---:B0-----:R-:W-:Y:S08]  /*24d0*/  HMMA.16816.F32 R48, R180.reuse, R76, RZ ;  /* 0x0000004cb430723c */ /* 0x041ff000000018ff */
[----:B------:R-:W-:Y:S08]  /*24e0*/  HMMA.16816.F32 R180, R180, R12, RZ ;  /* 0x0000000cb4b4723c */ /* 0x000ff000000018ff */
[C---:B------:R-:W-:Y:S08]  /*24f0*/  HMMA.16816.F32 R168, R164.reuse, R94, R168 ;  /* 0x0000005ea4a8723c */ /* 0x040ff000000018a8 */
        /* <DEDUP_REMOVED lines=10> */
[----:B------:R-:W-:Y:S08]  /*25a0*/  HMMA.16816.F32 R164, R164, R14, R180 ;  /* 0x0000000ea4a4723c */ /* 0x000ff000000018b4 */
[----:B------:R-:W-:Y:S11]  /*25b0*/  HMMA.16816.F32 R180, R176, R80, RZ ;  /* 0x00000050b0b4723c */ /* 0x000ff600000018ff */
[----:B------:R-:W-:Y:S11]  /*25c0*/  @!UPT UIADD3 URZ, URZ, URZ, URZ ;  /* 0x0000003f3f3ff290 */ /* 0x000ff6000fffe03f */
[----:B------:R-:W-:Y:S02]  /*25d0*/  @!UPT UIADD3 URZ, URZ, URZ, URZ ;  /* 0x0000003f3f3ff290 */ /* 0x000fe4000fffe03f */
        /* <DEDUP_REMOVED lines=45> */
[----:B------:R-:W-:Y:S01]  /*28b0*/  HMMA.16816.F32 R180, R176, R44, RZ ;  /* 0x0000002cb0b4723c */ /* 0x000fe200000018ff */
[----:B------:R-:W0:Y:S11]  /*28c0*/  S2R R190, SR_TID.X ;  /* 0x0000000000be7919 */ /* 0x000e360000002100 */
[----:B------:R-:W-:Y:S11]  /*28d0*/  @!UPT UIADD3 URZ, URZ, URZ, URZ ;  /* 0x0000003f3f3ff290 */ /* 0x000ff6000fffe03f */
[----:B------:R-:W-:Y:S01]  /*28e0*/  @!UPT UIADD3 URZ, URZ, URZ, URZ ;  /* 0x0000003f3f3ff290 */ /* 0x000fe2000fffe03f */
[----:B------:R-:W-:Y:S08]  /*28f0*/  HMMA.16816.F32 R44, R104, R46, R180 ;  /* 0x0000002e682c723c */ /* 0x000ff000000018b4 */
[----:B------:R-:W-:Y:S01]  /*2900*/  HMMA.16816.F32 R180, R176, R116, RZ ;  /* 0x00000074b0b4723c */ /* 0x000fe200000018ff */
[----:B0-----:R-:W-:-:S04]  /*2910*/  LOP3.LUT R9, R190, 0x3, RZ, 0xc0, !PT ;  /* 0x00000003be097812 */ /* 0x001fc800078ec0ff */
[----:B------:R-:W-:Y:S02]  /*2920*/  LEA R198, P1, R9, UR4, 0x1 ;  /* 0x0000000409c67c11 */ /* 0x000fe4000f8208ff */
[----:B------:R-:W-:Y:S02]  /*2930*/  IADD3 R193, R2, 0x8, RZ ;  /* 0x0000000802c17810 */ /* 0x000fe40007ffe0ff */
[C---:B------:R-:W-:Y:S01]  /*2940*/  IADD3 R9, P3, R198.reuse, 0x9, RZ ;  /* 0x00000009c6097810 */ /* 0x040fe20007f7e0ff */
[----:B------:R-:W-:Y:S11]  /*2950*/  IMAD.X R197, RZ, RZ, UR5, P1 ;  /* 0x00000005ffc57e24 */ /* 0x000ff600088e06ff */
[----:B------:R-:W-:Y:S03]  /*2960*/  @!UPT UIADD3 URZ, URZ, URZ, URZ ;  /* 0x0000003f3f3ff290 */ /* 0x000fe6000fffe03f */
[----:B------:R-:W-:Y:S08]  /*2970*/  HMMA.16816.F32 R116, R104, R118, R180 ;  /* 0x000000766874723c */ /* 0x000ff000000018b4 */
[C---:B------:R-:W-:Y:S08]  /*2980*/  HMMA.16816.F32 R180, R176.reuse, R132, RZ ;  /* 0x00000084b0b4723c */ /* 0x040ff000000018ff */
[----:B------:R-:W-:Y:S01]  /*2990*/  HMMA.16816.F32 R176, R176, R12, RZ ;  /* 0x0000000cb0b0723c */ /* 0x000fe200000018ff */
[----:B------:R-:W-:Y:S01]  /*29a0*/  IMAD.X R10, RZ, RZ, R197, P3 ;  /* 0x000000ffff0a7224 */ /* 0x000fe200018e06c5 */
[----:B------:R-:W-:Y:S01]  /*29b0*/  ISETP.GT.U32.AND P2, PT, R9, R193, PT ;  /* 0x000000c10900720c */ /* 0x000fe20003f44070 */
[----:B------:R-:W-:Y:S01]  /*29c0*/  FMUL R151, R151, c[0x0][0x188] ;  /* 0x0000620097977a20 */ /* 0x000fe20000400000 */
[----:B------:R-:W-:-:S02]  /*29d0*/  IADD3 R11, P5, R198, 0x10, RZ ;  /* 0x00000010c60b7810 */ /* 0x000fc40007fbe0ff */
[C---:B------:R-:W-:Y:S02]  /*29e0*/  ISETP.GT.U32.AND P4, PT, R9.reuse, R2, PT ;  /* 0x000000020900720c */ /* 0x040fe40003f84070 */
[C---:B------:R-:W-:Y:S02]  /*29f0*/  ISETP.GT.U32.AND P6, PT, R9.reuse, R231, PT ;  /* 0x000000e70900720c */ /* 0x040fe40003fc4070 */
[----:B------:R-:W-:Y:S02]  /*2a00*/  ISETP.GT.U32.AND P0, PT, R9, R252, PT ;  /* 0x000000fc0900720c */ /* 0x000fe40003f04070 */
[C---:B------:R-:W-:Y:S01]  /*2a10*/  ISETP.GT.U32.AND.EX P2, PT, R10.reuse, RZ, PT, P2 ;  /* 0x000000ff0a00720c */ /* 0x040fe20003f44120 */
[----:B------:R-:W-:Y:S01]  /*2a20*/  FMUL R149, R149, c[0x0][0x188] ;  /* 0x0000620095957a20 */ /* 0x000fe20000400000 */
[C---:B------:R-:W-:Y:S02]  /*2a30*/  ISETP.GT.U32.AND P1, PT, R11.reuse, R2, PT ;  /* 0x000000020b00720c */ /* 0x040fe40003f24070 */
[----:B------:R-:W-:Y:S01]  /*2a40*/  ISETP.GT.U32.AND P3, PT, R11, R193, PT ;  /* 0x000000c10b00720c */ /* 0x000fe20003f64070 */
[----:B------:R-:W-:Y:S01]  /*2a50*/  HMMA.16816.F32 R132, R104, R134, R180 ;  /* 0x000000866884723c */ /* 0x000fe200000018b4 */
[----:B------:R-:W-:Y:S01]  /*2a60*/  IADD3.X R9, RZ, R197, RZ, P5, !PT ;  /* 0x000000c5ff097210 */ /* 0x000fe20002ffe4ff */
[----:B------:R-:W-:Y:S01]  /*2a70*/  FMUL R29, R29, c[0x0][0x188] ;  /* 0x000062001d1d7a20 */ /* 0x000fe20000400000 */
[----:B------:R-:W-:-:S02]  /*2a80*/  ISETP.GT.U32.AND.EX P4, PT, R10, RZ, PT, P4 ;  /* 0x000000ff0a00720c */ /* 0x000fc40003f84140 */
[C---:B------:R-:W-:Y:S02]  /*2a90*/  ISETP.GT.U32.AND.EX P6, PT, R10.reuse, RZ, PT, P6 ;  /* 0x000000ff0a00720c */ /* 0x040fe40003fc4160 */
[----:B------:R-:W-:Y:S01]  /*2aa0*/  ISETP.GT.U32.AND.EX P0, PT, R10, RZ, PT, P0 ;  /* 0x000000ff0a00720c */ /* 0x000fe20003f04100 */
[----:B------:R-:W-:Y:S01]  /*2ab0*/  HMMA.16816.F32 R104, R104, R14, R176 ;  /* 0x0000000e6868723c */ /* 0x000fe200000018b0 */
[----:B------:R-:W-:Y:S01]  /*2ac0*/  FSEL R194, R151, -INF , !P2 ;  /* 0xff80000097c27808 */ /* 0x000fe20005000000 */
[----:B------:R-:W-:Y:S01]  /*2ad0*/  FMUL R31, R31, c[0x0][0x188] ;  /* 0x000062001f1f7a20 */ /* 0x000fe20000400000 */
[----:B------:R-:W-:Y:S01]  /*2ae0*/  IADD3 R10, P2, R198, 0x11, RZ ;  /* 0x00000011c60a7810 */ /* 0x000fe20007f5e0ff */
[----:B------:R-:W-:Y:S01]  /*2af0*/  FMUL R22, R22, c[0x0][0x188] ;  /* 0x0000620016167a20 */ /* 0x000fe20000400000 */
[C---:B------:R-:W-:Y:S02]  /*2b00*/  ISETP.GT.U32.AND.EX P1, PT, R9.reuse, RZ, PT, P1 ;  /* 0x000000ff0900720c */ /* 0x040fe40003f24110 */
[----:B------:R-:W-:Y:S01]  /*2b10*/  FMUL R14, R20, c[0x0][0x188] ;  /* 0x00006200140e7a20 */ /* 0x000fe20000400000 */
[----:B------:R-:W-:-:S02]  /*2b20*/  ISETP.GT.U32.AND.EX P3, PT, R9, RZ, PT, P3 ;  /* 0x000000ff0900720c */ /* 0x000fc40003f64130 */
[----:B------:R-:W-:Y:S01]  /*2b30*/  FSEL R196, R149, -INF , !P4 ;  /* 0xff80000095c47808 */ /* 0x000fe20006000000 */
[----:B------:R-:W-:Y:S01]  /*2b40*/  FMUL R20, R16, c[0x0][0x188] ;  /* 0x0000620010147a20 */ /* 0x000fe20000400000 */
[C---:B------:R-:W-:Y:S02]  /*2b50*/  ISETP.GT.U32.AND P4, PT, R11.reuse, R231, PT ;  /* 0x000000e70b00720c */ /* 0x040fe40003f84070 */
[----:B------:R-:W-:Y:S01]  /*2b60*/  ISETP.GT.U32.AND P5, PT, R11, R252, PT ;  /* 0x000000fc0b00720c */ /* 0x000fe20003fa4070 */
[----:B------:R-:W-:Y:S01]  /*2b70*/  IMAD.X R11, RZ, RZ, R197, P2 ;  /* 0x000000ffff0b7224 */ /* 0x000fe200010e06c5 */
[----:B------:R-:W-:Y:S02]  /*2b80*/  FSEL R189, R29, -INF , !P6 ;  /* 0xff8000001dbd7808 */ /* 0x000fe40007000000 */
[----:B------:R-:W-:Y:S02]  /*2b90*/  ISETP.GT.U32.AND P6, PT, R10, R2, PT ;  /* 0x000000020a00720c */ /* 0x000fe40003fc4070 */
[----:B------:R-:W-:-:S02]  /*2ba0*/  FSEL R185, R31, -INF , !P0 ;  /* 0xff8000001fb97808 */ /* 0x000fc40004000000 */
[----:B------:R-:W-:Y:S02]  /*2bb0*/  FSEL R14, R14, -INF , !P1 ;  /* 0xff8000000e0e7808 */ /* 0x000fe40004800000 */
[----:B------:R-:W-:Y:S02]  /*2bc0*/  FSEL R16, R22, -INF , !P3 ;  /* 0xff80000016107808 */ /* 0x000fe40005800000 */
[C---:B------:R-:W-:Y:S02]  /*2bd0*/  ISETP.GT.U32.AND P0, PT, R10.reuse, R193, PT ;  /* 0x000000c10a00720c */ /* 0x040fe40003f04070 */
[C---:B------:R-:W-:Y:S02]  /*2be0*/  ISETP.GT.U32.AND P1, PT, R10.reuse, R231, PT ;  /* 0x000000e70a00720c */ /* 0x040fe40003f24070 */
[----:B------:R-:W-:Y:S01]  /*2bf0*/  ISETP.GT.U32.AND P2, PT, R10, R252, PT ;  /* 0x000000fc0a00720c */ /* 0x000fe20003f44070 */
[----:B------:R-:W-:Y:S01]  /*2c00*/  FMUL R10, R18, c[0x0][0x188] ;  /* 0x00006200120a7a20 */ /* 0x000fe20000400000 */
[----:B------:R-:W-:Y:S01]  /*2c10*/  IADD3 R12, P3, R198, 0x18, RZ ;  /* 0x00000018c60c7810 */ /* 0x000fe20007f7e0ff */
[----:B------:R-:W-:Y:S01]  /*2c20*/  FMUL R18, R21, c[0x0][0x188] ;  /* 0x0000620015127a20 */ /* 0x000fe20000400000 */
[----:B------:R-:W-:Y:S01]  /*2c30*/  ISETP.GT.U32.AND.EX P4, PT, R9, RZ, PT, P4 ;  /* 0x000000ff0900720c */ /* 0x000fe20003f84140 */
[----:B------:R-:W-:Y:S01]  /*2c40*/  FMUL R22, R23, c[0x0][0x188] ;  /* 0x0000620017167a20 */ /* 0x000fe20000400000 */
[----:B------:R-:W-:-:S02]  /*2c50*/  ISETP.GT.U32.AND.EX P5, PT, R9, RZ, PT, P5 ;  /* 0x000000ff0900720c */ /* 0x000fc40003fa4150 */
[C---:B------:R-:W-:Y:S01]  /*2c60*/  ISETP.GT.U32.AND.EX P6, PT, R11.reuse, RZ, PT, P6 ;  /* 0x000000ff0b00720c */ /* 0x040fe20003fc4160 */
[----:B------:R-:W-:Y:S01]  /*2c70*/  IMAD.X R9, RZ, RZ, R197, P3 ;  /* 0x000000ffff097224 */ /* 0x000fe200018e06c5 */
[----:B------:R-:W-:Y:S02]  /*2c80*/  ISETP.GT.U32.AND.EX P0, PT, R11, RZ, PT, P0 ;  /* 0x000000ff0b00720c */ /* 0x000fe40003f04100 */
[----:B------:R-:W-:Y:S01]  /*2c90*/  FSEL R20, R20, -INF , !P4 ;  /* 0xff80000014147808 */ /* 0x000fe20006000000 */
[----:B------:R-:W-:Y:S01]  /*2ca0*/  FMUL R17, R17, c[0x0][0x188] ;  /* 0x0000620011117a20 */ /* 0x000fe20000400000 */
[----:B------:R-:W-:Y:S02]  /*2cb0*/  ISETP.GT.U32.AND P4, PT, R12, R2, PT ;  /* 0x000000020c00720c */ /* 0x000fe40003f84070 */
[----:B------:R-:W-:Y:S02]  /*2cc0*/  FSEL R10, R10, -INF , !P5 ;  /* 0xff8000000a0a7808 */ /* 0x000fe40006800000 */
[----:B------:R-:W-:Y:S01]  /*2cd0*/  FSEL R18, R18, -INF , !P6 ;  /* 0xff80000012127808 */ /* 0x000fe20007000000 */
[----:B------:R-:W-:Y:S01]  /*2ce0*/  FMUL R13, R19, c[0x0][0x188] ;  /* 0x00006200130d7a20 */ /* 0x000fe20000400000 */
[----:B------:R-:W-:-:S02]  /*2cf0*/  ISETP.GT.U32.AND P5, PT, R12, R193, PT ;  /* 0x000000c10c00720c */ /* 0x000fc40003fa4070 */
[C---:B------:R-:W-:Y:S02]  /*2d00*/  ISETP.GT.U32.AND P6, PT, R12.reuse, R231, PT ;  /* 0x000000e70c00720c */ /* 0x040fe40003fc4070 */
[----:B------:R-:W-:Y:S01]  /*2d10*/  ISETP.GT.U32.AND P3, PT, R12, R252, PT ;  /* 0x000000fc0c00720c */ /* 0x000fe20003f64070 */
[----:B------:R-:W-:Y:S01]  /*2d20*/  FMUL R12, R24, c[0x0][0x188] ;  /* 0x00006200180c7a20 */ /* 0x000fe20000400000 */
[C---:B------:R-:W-:Y:S02]  /*2d30*/  ISETP.GT.U32.AND.EX P1, PT, R11.reuse, RZ, PT, P1 ;  /* 0x000000ff0b00720c */ /* 0x040fe40003f24110 */
[----:B------:R-:W-:Y:S02]  /*2d40*/  ISETP.GT.U32.AND.EX P2, PT, R11, RZ, PT, P2 ;  /* 0x000000ff0b00720c */ /* 0x000fe40003f44120 */
[----:B------:R-:W-:Y:S02]  /*2d50*/  FSEL R22, R22, -INF , !P0 ;  /* 0xff80000016167808 */ /* 0x000fe40004000000 */
[----:B------:R-:W-:-:S02]  /*2d60*/  IADD3 R11, P0, R198, 0x19, RZ ;  /* 0x00000019c60b7810 */ /* 0x000fc40007f1e0ff */
[----:B------:R-:W-:Y:S02]  /*2d70*/  ISETP.GT.U32.AND.EX P4, PT, R9, RZ, PT, P4 ;  /* 0x000000ff0900720c */ /* 0x000fe40003f84140 */
[----:B------:R-:W-:Y:S01]  /*2d80*/  FSEL R19, R17, -INF , !P1 ;  /* 0xff80000011137808 */ /* 0x000fe20004800000 */
[----:B------:R-:W-:Y:S01]  /*2d90*/  FMUL R17, R26, c[0x0][0x188] ;  /* 0x000062001a117a20 */ /* 0x000fe20000400000 */
[----:B------:R-:W-:Y:S01]  /*2da0*/  FSEL R13, R13, -INF , !P2 ;  /* 0xff8000000d0d7808 */ /* 0x000fe20005000000 */
[----:B------:R-:W-:Y:S01]  /*2db0*/  IMAD.X R15, RZ, RZ, R197, P0 ;  /* 0x000000ffff0f7224 */ /* 0x000fe200000e06c5 */
[----:B------:R-:W-:Y:S02]  /*2dc0*/  FSEL R12, R12, -INF , !P4 ;  /* 0xff8000000c0c7808 */ /* 0x000fe40006000000 */
[----:B------:R-:W-:Y:S02]  /*2dd0*/  ISETP.GT.U32.AND.EX P5, PT, R9, RZ, PT, P5 ;  /* 0x000000ff0900720c */ /* 0x000fe40003fa4150 */
[----:B------:R-:W-:-:S02]  /*2de0*/  ISETP.GT.U32.AND P1, PT, R11, R2, PT ;  /* 0x000000020b00720c */ /* 0x000fc40003f24070 */
[C---:B------:R-:W-:Y:S02]  /*2df0*/  ISETP.GT.U32.AND P2, PT, R11.reuse, R193, PT ;  /* 0x000000c10b00720c */ /* 0x040fe40003f44070 */
[C---:B------:R-:W-:Y:S02]  /*2e00*/  ISETP.GT.U32.AND P4, PT, R11.reuse, R231, PT ;  /* 0x000000e70b00720c */ /* 0x040fe40003f84070 */
[----:B------:R-:W-:Y:S01]  /*2e10*/  ISETP.GT.U32.AND P0, PT, R11, R252, PT ;  /* 0x000000fc0b00720c */ /* 0x000fe20003f04070 */
[----:B------:R-:W-:Y:S01]  /*2e20*/  FMUL R11, R172, c[0x0][0x188] ;  /* 0x00006200ac0b7a20 */ /* 0x000fe20000400000 */
[----:B------:R-:W-:Y:S01]  /*2e30*/  ISETP.GT.U32.AND.EX P6, PT, R9, RZ, PT, P6 ;  /* 0x000000ff0900720c */ /* 0x000fe20003fc4160 */
[----:B------:R-:W-:Y:S01]  /*2e40*/  FMUL R21, R25, c[0x0][0x188] ;  /* 0x0000620019157a20 */ /* 0x000fe20000400000 */
[----:B------:R-:W-:Y:S01]  /*2e50*/  ISETP.GT.U32.AND.EX P3, PT, R9, RZ, PT, P3 ;  /* 0x000000ff0900720c */ /* 0x000fe20003f64130 */
[----:B------:R-:W-:Y:S01]  /*2e60*/  FMUL R9, R174, c[0x0][0x188] ;  /* 0x00006200ae097a20 */ /* 0x000fe20000400000 */
[----:B------:R-:W-:-:S02]  /*2e70*/  FSEL R17, R17, -INF , !P5 ;  /* 0xff80000011117808 */ /* 0x000fc40006800000 */
[C---:B------:R-:W-:Y:S02]  /*2e80*/  ISETP.GT.U32.AND.EX P1, PT, R15.reuse, RZ, PT, P1 ;  /* 0x000000ff0f00720c */ /* 0x040fe40003f24110 */
[----:B------:R-:W-:Y:S02]  /*2e90*/  IADD3 R23, P5, R198, 0x20, RZ ;  /* 0x00000020c6177810 */ /* 0x000fe40007fbe0ff */
[C---:B------:R-:W-:Y:S02]  /*2ea0*/  ISETP.GT.U32.AND.EX P2, PT, R15.reuse, RZ, PT, P2 ;  /* 0x000000ff0f00720c */ /* 0x040fe40003f44120 */
[C---:B------:R-:W-:Y:S02]  /*2eb0*/  ISETP.GT.U32.AND.EX P4, PT, R15.reuse, RZ, PT, P4 ;  /* 0x000000ff0f00720c */ /* 0x040fe40003f84140 */
[----:B------:R-:W-:Y:S01]  /*2ec0*/  ISETP.GT.U32.AND.EX P0, PT, R15, RZ, PT, P0 ;  /* 0x000000ff0f00720c */ /* 0x000fe20003f04100 */
[----:B------:R-:W-:Y:S01]  /*2ed0*/  FMUL R15, R27, c[0x0][0x188] ;  /* 0x000062001b0f7a20 */ /* 0x000fe20000400000 */
[----:B------:R-:W-:-:S02]  /*2ee0*/  FSEL R11, R11, -INF , !P6 ;  /* 0xff8000000b0b7808 */ /* 0x000fc40007000000 */
[----:B------:R-:W-:Y:S02]  /*2ef0*/  FSEL R9, R9, -INF , !P3 ;  /* 0xff80000009097808 */ /* 0x000fe40005800000 */
[----:B------:R-:W-:Y:S02]  /*2f00*/  FSEL R21, R21, -INF , !P1 ;  /* 0xff80000015157808 */ /* 0x000fe40004800000 */
[----:B------:R-:W-:Y:S02]  /*2f10*/  IADD3.X R26, RZ, R197, RZ, P5, !PT ;  /* 0x000000c5ff1a7210 */ /* 0x000fe40002ffe4ff */
[C---:B------:R-:W-:Y:S02]  /*2f20*/  ISETP.GT.U32.AND P6, PT, R23.reuse, R2, PT ;  /* 0x000000021700720c */ /* 0x040fe40003fc4070 */
[C---:B------:R-:W-:Y:S02]  /*2f30*/  ISETP.GT.U32.AND P3, PT, R23.reuse, R193, PT ;  /* 0x000000c11700720c */ /* 0x040fe40003f64070 */
[----:B------:R-:W-:-:S02]  /*2f40*/  ISETP.GT.U32.AND P1, PT, R23, R231, PT ;  /* 0x000000e71700720c */ /* 0x000fc40003f24070 */
[----:B------:R-:W-:Y:S01]  /*2f50*/  ISETP.GT.U32.AND P5, PT, R23, R252, PT ;  /* 0x000000fc1700720c */ /* 0x000fe20003fa4070 */
[----:B------:R-:W-:Y:S01]  /*2f60*/  FMUL R25, R173, c[0x0][0x188] ;  /* 0x00006200ad197a20 */ /* 0x000fe20000400000 */
[----:B------:R-:W-:Y:S02]  /*2f70*/  FSEL R15, R15, -INF , !P2 ;  /* 0xff8000000f0f7808 */ /* 0x000fe40005000000 */
[----:B------:R-:W-:Y:S01]  /*2f80*/  IADD3 R27, P2, R198, 0x21, RZ ;  /* 0x00000021c61b7810 */ /* 0x000fe20007f5e0ff */
[----:B------:R-:W-:Y:S01]  /*2f90*/  FMUL R24, R175, c[0x0][0x188] ;  /* 0x00006200af187a20 */ /* 0x000fe20000400000 */
[----:B------:R-:W-:Y:S01]  /*2fa0*/  ISETP.GT.U32.AND.EX P6, PT, R26, RZ, PT, P6 ;  /* 0x000000ff1a00720c */ /* 0x000fe20003fc4160 */
[----:B------:R-:W-:Y:S01]  /*2fb0*/  FMUL R23, R168, c[0x0][0x188] ;  /* 0x00006200a8177a20 */ /* 0x000fe20000400000 */
[C---:B------:R-:W-:Y:S02]  /*2fc0*/  ISETP.GT.U32.AND.EX P3, PT, R26.reuse, RZ, PT, P3 ;  /* 0x000000ff1a00720c */ /* 0x040fe40003f64130 */
[----:B------:R-:W-:-:S02]  /*2fd0*/  ISETP.GT.U32.AND.EX P1, PT, R26, RZ, PT, P1 ;  /* 0x000000ff1a00720c */ /* 0x000fc40003f24110 */
[----:B------:R-:W-:Y:S01]  /*2fe0*/  ISETP.GT.U32.AND.EX P5, PT, R26, RZ, PT, P5 ;  /* 0x000000ff1a00720c */ /* 0x000fe20003fa4150 */
[----:B------:R-:W-:Y:S01]  /*2ff0*/  FMUL R26, R170, c[0x0][0x188] ;  /* 0x00006200aa1a7a20 */ /* 0x000fe20000400000 */
[----:B------:R-:W-:Y:S01]  /*3000*/  FSEL R25, R25, -INF , !P4 ;  /* 0xff80000019197808 */ /* 0x000fe20006000000 */
[----:B------:R-:W-:Y:S01]  /*3010*/  IMAD.X R151, RZ, RZ, R197, P2 ;  /* 0x000000ffff977224 */ /* 0x000fe200010e06c5 */
[----:B------:R-:W-:Y:S01]  /*3020*/  ISETP.GT.U32.AND P4, PT, R27, R2, PT ;  /* 0x000000021b00720c */ /* 0x000fe20003f84070 */
[----:B------:R-:W-:Y:S01]  /*3030*/  FMUL R29, R92, c[0x0][0x188] ;  /* 0x000062005c1d7a20 */ /* 0x000fe20000400000 */
[----:B------:R-:W-:Y:S02]  /*3040*/  FSEL R24, R24, -INF , !P0 ;  /* 0xff80000018187808 */ /* 0x000fe40004000000 */
[----:B------:R-:W-:Y:S01]  /*3050*/  FSEL R23, R23, -INF , !P6 ;  /* 0xff80000017177808 */ /* 0x000fe20007000000 */
[----:B------:R-:W-:Y:S01]  /*3060*/  FMUL R31, R94, c[0x0][0x188] ;  /* 0x000062005e1f7a20 */ /* 0x000fe20000400000 */
[----:B------:R-:W-:-:S02]  /*3070*/  ISETP.GT.U32.AND P0, PT, R27, R193, PT ;  /* 0x000000c11b00720c */ /* 0x000fc40003f04070 */
[C---:B------:R-:W-:Y:S02]  /*3080*/  ISETP.GT.U32.AND P6, PT, R27.reuse, R231, PT ;  /* 0x000000e71b00720c */ /* 0x040fe40003fc4070 */
[----:B------:R-:W-:Y:S01]  /*3090*/  ISETP.GT.U32.AND P2, PT, R27, R252, PT ;  /* 0x000000fc1b00720c */ /* 0x000fe20003f44070 */
[----:B------:R-:W-:Y:S01]  /*30a0*/  FMUL R27, R169, c[0x0][0x188] ;  /* 0x00006200a91b7a20 */ /* 0x000fe20000400000 */
[----:B------:R-:W-:Y:S02]  /*30b0*/  FSEL R26, R26, -INF , !P3 ;  /* 0xff8000001a1a7808 */ /* 0x000fe40005800000 */
[----:B------:R-:W-:Y:S02]  /*30c0*/  IADD3 R92, P3, R198, 0x28, RZ ;  /* 0x00000028c65c7810 */ /* 0x000fe40007f7e0ff */
[----:B------:R-:W-:Y:S02]  /*30d0*/  ISETP.GT.U32.AND.EX P4, PT, R151, RZ, PT, P4 ;  /* 0x000000ff9700720c */ /* 0x000fe40003f84140 */
[----:B------:R-:W-:Y:S01]  /*30e0*/  FSEL R29, R29, -INF , !P1 ;  /* 0xff8000001d1d7808 */ /* 0x000fe20004800000 */
[----:B------:R-:W-:Y:S01]  /*30f0*/  IMAD.X R149, RZ, RZ, R197, P3 ;  /* 0x000000ffff957224 */ /* 0x000fe200018e06c5 */
[----:B------:R-:W-:-:S02]  /*3100*/  FSEL R31, R31, -INF , !P5 ;  /* 0xff8000001f1f7808 */ /* 0x000fc40006800000 */
[----:B------:R-:W-:Y:S02]  /*3110*/  FSEL R27, R27, -INF , !P4 ;  /* 0xff8000001b1b7808 */ /* 0x000fe40006000000 */
[C---:B------:R-:W-:Y:S02]  /*3120*/  ISETP.GT.U32.AND P1, PT, R92.reuse, R2, PT ;  /* 0x000000025c00720c */ /* 0x040fe40003f24070 */
[C---:B------:R-:W-:Y:S02]  /*3130*/  ISETP.GT.U32.AND P5, PT, R92.reuse, R193, PT ;  /* 0x000000c15c00720c */ /* 0x040fe40003fa4070 */
[C---:B------:R-:W-:Y:S02]  /*3140*/  ISETP.GT.U32.AND P4, PT, R92.reuse, R231, PT ;  /* 0x000000e75c00720c */ /* 0x040fe40003f84070 */
[----:B------:R-:W-:Y:S01]  /*3150*/  ISETP.GT.U32.AND P3, PT, R92, R252, PT ;  /* 0x000000fc5c00720c */ /* 0x000fe20003f64070 */
[----:B------:R-:W-:Y:S01]  /*3160*/  FMUL R92, R171, c[0x0][0x188] ;  /* 0x00006200ab5c7a20 */ /* 0x000fe20000400000 */
[----:B------:R-:W-:Y:S01]  /*3170*/  ISETP.GT.U32.AND.EX P0, PT, R151, RZ, PT, P0 ;  /* 0x000000ff9700720c */ /* 0x000fe20003f04100 */
[----:B------:R-:W-:Y:S01]  /*3180*/  FMUL R93, R93, c[0x0][0x188] ;  /* 0x000062005d5d7a20 */ /* 0x000fe20000400000 */
[----:B------:R-:W-:-:S02]  /*3190*/  ISETP.GT.U32.AND.EX P6, PT, R151, RZ, PT, P6 ;  /* 0x000000ff9700720c */ /* 0x000fc40003fc4160 */
[----:B------:R-:W-:Y:S02]  /*31a0*/  FSEL R92, R92, -INF , !P0 ;  /* 0xff8000005c5c7808 */ /* 0x000fe40004000000 */
[----:B------:R-:W-:Y:S01]  /*31b0*/  IADD3 R168, P0, R198, 0x29, RZ ;  /* 0x00000029c6a87810 */ /* 0x000fe20007f1e0ff */
[----:B------:R-:W-:Y:S01]  /*31c0*/  FMUL R95, R95, c[0x0][0x188] ;  /* 0x000062005f5f7a20 */ /* 0x000fe20000400000 */
[----:B------:R-:W-:Y:S01]  /*31d0*/  ISETP.GT.U32.AND.EX P2, PT, R151, RZ, PT, P2 ;  /* 0x000000ff9700720c */ /* 0x000fe20003f44120 */
[----:B------:R-:W-:Y:S01]  /*31e0*/  FMUL R94, R140, c[0x0][0x188] ;  /* 0x000062008c5e7a20 */ /* 0x000fe20000400000 */
[----:B------:R-:W-:Y:S01]  /*31f0*/  ISETP.GT.U32.AND.EX P1, PT, R149, RZ, PT, P1 ;  /* 0x000000ff9500720c */ /* 0x000fe20003f24110 */
[----:B------:R-:W-:Y:S01]  /*3200*/  FMUL R142, R142, c[0x0][0x188] ;  /* 0x000062008e8e7a20 */ /* 0x000fe20000400000 */
[----:B------:R-:W-:Y:S01]  /*3210*/  FSEL R93, R93, -INF , !P6 ;  /* 0xff8000005d5d7808 */ /* 0x000fe20007000000 */
[----:B------:R-:W-:Y:S01]  /*3220*/  IMAD.X R151, RZ, RZ, R197, P0 ;  /* 0x000000ffff977224 */ /* 0x000fe200000e06c5 */
[----:B------:R-:W-:-:S02]  /*3230*/  ISETP.GT.U32.AND.EX P5, PT, R149, RZ, PT, P5 ;  /* 0x000000ff9500720c */ /* 0x000fc40003fa4150 */
[----:B------:R-:W-:Y:S01]  /*3240*/  ISETP.GT.U32.AND P6, PT, R168, R2, PT ;  /* 0x00000002a800720c */ /* 0x000fe20003fc4070 */
[----:B------:R-:W-:Y:S01]  /*3250*/  FMUL R140, R120, c[0x0][0x188] ;  /* 0x00006200788c7a20 */ /* 0x000fe20000400000 */
[----:B------:R-:W-:Y:S02]  /*3260*/  FSEL R95, R95, -INF , !P2 ;  /* 0xff8000005f5f7808 */ /* 0x000fe40005000000 */
[----:B------:R-:W-:Y:S02]  /*3270*/  FSEL R94, R94, -INF , !P1 ;  /* 0xff8000005e5e7808 */ /* 0x000fe40004800000 */
[C---:B------:R-:W-:Y:S02]  /*3280*/  ISETP.GT.U32.AND.EX P4, PT, R149.reuse, RZ, PT, P4 ;  /* 0x000000ff9500720c */ /* 0x040fe40003f84140 */
[----:B------:R-:W-:Y:S01]  /*3290*/  ISETP.GT.U32.AND.EX P3, PT, R149, RZ, PT, P3 ;  /* 0x000000ff9500720c */ /* 0x000fe20003f64130 */
[----:B------:R-:W-:Y:S01]  /*32a0*/  FMUL R149, R122, c[0x0][0x188] ;  /* 0x000062007a957a20 */ /* 0x000fe20000400000 */
[----:B------:R-:W-:-:S02]  /*32b0*/  ISETP.GT.U32.AND P2, PT, R168, R193, PT ;  /* 0x000000c1a800720c */ /* 0x000fc40003f44070 */
[C---:B------:R-:W-:Y:S02]  /*32c0*/  ISETP.GT.U32.AND P1, PT, R168.reuse, R231, PT ;  /* 0x000000e7a800720c */ /* 0x040fe40003f24070 */
[----:B------:R-:W-:Y:S01]  /*32d0*/  ISETP.GT.U32.AND P0, PT, R168, R252, PT ;  /* 0x000000fca800720c */ /* 0x000fe20003f04070 */
[----:B------:R-:W-:Y:S01]  /*32e0*/  FMUL R168, R141, c[0x0][0x188] ;  /* 0x000062008da87a20 */ /* 0x000fe20000400000 */
[----:B------:R-:W-:Y:S02]  /*32f0*/  FSEL R120, R142, -INF , !P5 ;  /* 0xff8000008e787808 */ /* 0x000fe40006800000 */
[----:B------:R-:W-:Y:S02]  /*3300*/  ISETP.GT.U32.AND.EX P6, PT, R151, RZ, PT, P6 ;  /* 0x000000ff9700720c */ /* 0x000fe40003fc4160 */
[----:B------:R-:W-:Y:S01]  /*3310*/  IADD3 R142, P5, R198, 0x30, RZ ;  /* 0x00000030c68e7810 */ /* 0x000fe20007fbe0ff */
[----:B------:R-:W-:Y:S01]  /*3320*/  FMUL R143, R143, c[0x0][0x188] ;  /* 0x000062008f8f7a20 */ /* 0x000fe20000400000 */
[----:B------:R-:W-:-:S02]  /*3330*/  FSEL R122, R140, -INF , !P4 ;  /* 0xff8000008c7a7808 */ /* 0x000fc40006000000 */
[----:B------:R-:W-:Y:S02]  /*3340*/  FSEL R141, R149, -INF , !P3 ;  /* 0xff800000958d7808 */ /* 0x000fe40005800000 */
[----:B------:R-:W-:Y:S02]  /*3350*/  ISETP.GT.U32.AND.EX P2, PT, R151, RZ, PT, P2 ;  /* 0x000000ff9700720c */ /* 0x000fe40003f44120 */
[----:B------:R-:W-:Y:S02]  /*3360*/  FSEL R140, R168, -INF , !P6 ;  /* 0xff800000a88c7808 */ /* 0x000fe40007000000 */
[----:B------:R-:W-:Y:S02]  /*3370*/  IADD3.X R149, RZ, R197, RZ, P5, !PT ;  /* 0x000000c5ff957210 */ /* 0x000fe40002ffe4ff */
[C---:B------:R-:W-:Y:S02]  /*3380*/  ISETP.GT.U32.AND P4, PT, R142.reuse, R2, PT ;  /* 0x000000028e00720c */ /* 0x040fe40003f84070 */
[----:B------:R-:W-:-:S02]  /*3390*/  ISETP.GT.U32.AND P3, PT, R142, R193, PT ;  /* 0x000000c18e00720c */ /* 0x000fc40003f64070 */
[C---:B------:R-:W-:Y:S02]  /*33a0*/  ISETP.GT.U32.AND P6, PT, R142.reuse, R231, PT ;  /* 0x000000e78e00720c */ /* 0x040fe40003fc4070 */
[----:B------:R-:W-:Y:S01]  /*33b0*/  ISETP.GT.U32.AND P5, PT, R142, R252, PT ;  /* 0x000000fc8e00720c */ /* 0x000fe20003fa4070 */
[----:B------:R-:W-:Y:S01]  /*33c0*/  FMUL R142, R121, c[0x0][0x188] ;  /* 0x00006200798e7a20 */ /* 0x000fe20000400000 */
[----:B------:R-:W-:Y:S01]  /*33d0*/  FSEL R121, R143, -INF , !P2 ;  /* 0xff8000008f797808 */ /* 0x000fe20005000000 */
[----:B------:R-:W-:Y:S01]  /*33e0*/  FMUL R123, R123, c[0x0][0x188] ;  /* 0x000062007b7b7a20 */ /* 0x000fe20000400000 */
[C---:B------:R-:W-:Y:S02]  /*33f0*/  ISETP.GT.U32.AND.EX P1, PT, R151.reuse, RZ, PT, P1 ;  /* 0x000000ff9700720c */ /* 0x040fe40003f24110 */
[----:B------:R-:W-:Y:S01]  /*3400*/  IADD3 R143, P2, R198, 0x31, RZ ;  /* 0x00000031c68f7810 */ /* 0x000fe20007f5e0ff */
[----:B------:R-:W-:Y:S01]  /*3410*/  FMUL R202, R96, c[0x0][0x188] ;  /* 0x0000620060ca7a20 */ /* 0x000fe20000400000 */
[----:B------:R-:W-:Y:S01]  /*3420*/  ISETP.GT.U32.AND.EX P0, PT, R151, RZ, PT, P0 ;  /* 0x000000ff9700720c */ /* 0x000fe20003f04100 */
[----:B------:R-:W-:Y:S01]  /*3430*/  FMUL R98, R98, c[0x0][0x188] ;  /* 0x0000620062627a20 */ /* 0x000fe20000400000 */
[----:B------:R-:W-:Y:S01]  /*3440*/  FSEL R96, R142, -INF , !P1 ;  /* 0xff8000008e607808 */ /* 0x000fe20004800000 */
[----:B------:R-:W-:Y:S01]  /*3450*/  IMAD.X R142, RZ, RZ, R197, P2 ;  /* 0x000000ffff8e7224 */ /* 0x000fe200010e06c5 */
[----:B------:R-:W-:-:S02]  /*3460*/  ISETP.GT.U32.AND.EX P3, PT, R149, RZ, PT, P3 ;  /* 0x000000ff9500720c */ /* 0x000fc40003f64130 */
[----:B------:R-:W-:Y:S02]  /*3470*/  ISETP.GT.U32.AND P1, PT, R143, R2, PT ;  /* 0x000000028f00720c */ /* 0x000fe40003f24070 */
[----:B------:R-:W-:Y:S01]  /*3480*/  FSEL R123, R123, -INF , !P0 ;  /* 0xff8000007b7b7808 */ /* 0x000fe20004000000 */
[----:B------:R-:W-:Y:S01]  /*3490*/  FMUL R36, R36, c[0x0][0x188] ;  /* 0x0000620024247a20 */ /* 0x000fe20000400000 */
[----:B------:R-:W-:Y:S01]  /*34a0*/  ISETP.GT.U32.AND.EX P4, PT, R149, RZ, PT, P4 ;  /* 0x000000ff9500720c */ /* 0x000fe20003f84140 */
[----:B------:R-:W-:Y:S01]  /*34b0*/  FMUL R190, R38, c[0x0][0x188] ;  /* 0x0000620026be7a20 */ /* 0x000fe20000400000 */
[----:B------:R-:W-:Y:S01]  /*34c0*/  ISETP.GT.U32.AND P0, PT, R143, R193, PT ;  /* 0x000000c18f00720c */ /* 0x000fe20003f04070 */
[----:B------:R-:W-:Y:S01]  /*34d0*/  FMUL R97, R97, c[0x0][0x188] ;  /* 0x0000620061617a20 */ /* 0x000fe20000400000 */
[----:B------:R-:W-:Y:S01]  /*34e0*/  FSEL R200, R98, -INF , !P3 ;  /* 0xff80000062c87808 */ /* 0x000fe20005800000 */
[----:B------:R-:W-:Y:S01]  /*34f0*/  FMUL R99, R99, c[0x0][0x188] ;  /* 0x0000620063637a20 */ /* 0x000fe20000400000 */
[----:B------:R-:W-:-:S02]  /*3500*/  ISETP.GT.U32.AND.EX P6, PT, R149, RZ, PT, P6 ;  /* 0x000000ff9500720c */ /* 0x000fc40003fc4160 */
[----:B------:R-:W-:Y:S02]  /*3510*/  IADD3 R38, P3, R198, 0x38, RZ ;  /* 0x00000038c6267810 */ /* 0x000fe40007f7e0ff */
[----:B------:R-:W-:Y:S02]  /*3520*/  ISETP.GT.U32.AND.EX P5, PT, R149, RZ, PT, P5 ;  /* 0x000000ff9500720c */ /* 0x000fe40003fa4150 */
[----:B------:R-:W-:Y:S02]  /*3530*/  ISETP.GT.U32.AND.EX P1, PT, R142, RZ, PT, P1 ;  /* 0x000000ff8e00720c */ /* 0x000fe40003f24110 */
[----:B------:R-:W-:Y:S02]  /*3540*/  FSEL R202, R202, -INF , !P4 ;  /* 0xff800000caca7808 */ /* 0x000fe40006000000 */
[----:B------:R-:W-:Y:S02]  /*3550*/  ISETP.GT.U32.AND.EX P0, PT, R142, RZ, PT, P0 ;  /* 0x000000ff8e00720c */ /* 0x000fe40003f04100 */
[----:B------:R-:W-:-:S02]  /*3560*/  ISETP.GT.U32.AND P4, PT, R143, R231, PT ;  /* 0x000000e78f00720c */ /* 0x000fc40003f84070 */
[----:B------:R-:W-:Y:S01]  /*3570*/  FSEL R192, R36, -INF , !P6 ;  /* 0xff80000024c07808 */ /* 0x000fe20007000000 */
[----:B------:R-:W-:Y:S01]  /*3580*/  IMAD.X R36, RZ, RZ, R197, P3 ;  /* 0x000000ffff247224 */ /* 0x000fe200018e06c5 */
[----:B------:R-:W-:Y:S01]  /*3590*/  ISETP.GT.U32.AND P2, PT, R143, R252, PT ;  /* 0x000000fc8f00720c */ /* 0x000fe20003f44070 */
[----:B------:R-:W-:Y:S01]  /*35a0*/  FMUL R37, R37, c[0x0][0x188] ;  /* 0x0000620025257a20 */ /* 0x000fe20000400000 */
[----:B------:R-:W-:Y:S02]  /*35b0*/  FSEL R190, R190, -INF , !P5 ;  /* 0xff800000bebe7808 */ /* 0x000fe40006800000 */
[----:B------:R-:W-:Y:S02]  /*35c0*/  FSEL R195, R97, -INF , !P1 ;  /* 0xff80000061c37808 */ /* 0x000fe40004800000 */
[C---:B------:R-:W-:Y:S02]  /*35d0*/  ISETP.GT.U32.AND P6, PT, R38.reuse, R2, PT ;  /* 0x000000022600720c */ /* 0x040fe40003fc4070 */
[----:B------:R-:W-:-:S02]  /*35e0*/  ISETP.GT.U32.AND P5, PT, R38, R193, PT ;  /* 0x000000c12600720c */ /* 0x000fc40003fa4070 */
[C---:B------:R-:W-:Y:S02]  /*35f0*/  ISETP.GT.U32.AND P1, PT, R38.reuse, R231, PT ;  /* 0x000000e72600720c */ /* 0x040fe40003f24070 */
[----:B------:R-:W-:Y:S02]  /*3600*/  ISETP.GT.U32.AND P3, PT, R38, R252, PT ;  /* 0x000000fc2600720c */ /* 0x000fe40003f64070 */
[----:B------:R-:W-:Y:S01]  /*3610*/  FSEL R188, R99, -INF , !P0 ;  /* 0xff80000063bc7808 */ /* 0x000fe20004000000 */
[----:B------:R-:W-:Y:S01]  /*3620*/  FMUL R39, R39, c[0x0][0x188] ;  /* 0x0000620027277a20 */ /* 0x000fe20000400000 */
[----:B------:R-:W-:Y:S02]  /*3630*/  ISETP.GT.U32.AND.EX P4, PT, R142, RZ, PT, P4 ;  /* 0x000000ff8e00720c */ /* 0x000fe40003f84140 */
[----:B------:R-:W-:Y:S01]  /*3640*/  IADD3 R38, P0, R198, 0x39, RZ ;  /* 0x00000039c6267810 */ /* 0x000fe20007f1e0ff */
[----:B------:R-:W-:Y:S01]  /*3650*/  FMUL R112, R112, c[0x0][0x188] ;  /* 0x0000620070707a20 */ /* 0x000fe20000400000 */
[----:B------:R-:W-:Y:S01]  /*3660*/  ISETP.GT.U32.AND.EX P2, PT, R142, RZ, PT, P2 ;  /* 0x000000ff8e00720c */ /* 0x000fe20003f44120 */
[----:B------:R-:W-:Y:S01]  /*3670*/  FMUL R114, R114, c[0x0][0x188] ;  /* 0x0000620072727a20 */ /* 0x000fe20000400000 */
[----:B------:R-:W-:-:S02]  /*3680*/  ISETP.GT.U32.AND.EX P6, PT, R36, RZ, PT, P6 ;  /* 0x000000ff2400720c */ /* 0x000fc40003fc4160 */
[----:B------:R-:W-:Y:S01]  /*3690*/  FSEL R180, R37, -INF , !P4 ;  /* 0xff80000025b47808 */ /* 0x000fe20006000000 */
[----:B------:R-:W-:Y:S01]  /*36a0*/  IMAD.X R37, RZ, RZ, R197, P0 ;  /* 0x000000ffff257224 */ /* 0x000fe200000e06c5 */
[----:B------:R-:W-:Y:S02]  /*36b0*/  ISETP.GT.U32.AND.EX P5, PT, R36, RZ, PT, P5 ;  /* 0x000000ff2400720c */ /* 0x000fe40003fa4150 */
[C---:B------:R-:W-:Y:S02]  /*36c0*/  ISETP.GT.U32.AND P4, PT, R38.reuse, R2, PT ;  /* 0x000000022600720c */ /* 0x040fe40003f84070 */
[----:B------:R-:W-:Y:S02]  /*36d0*/  FSEL R179, R39, -INF , !P2 ;  /* 0xff80000027b37808 */ /* 0x000fe40005000000 */
[----:B------:R-:W-:Y:S01]  /*36e0*/  ISETP.GT.U32.AND P2, PT, R38, R193, PT ;  /* 0x000000c12600720c */ /* 0x000fe20003f44070 */
[----:B------:R-:W-:Y:S01]  /*36f0*/  FMUL R84, R84, c[0x0][0x188] ;  /* 0x0000620054547a20 */ /* 0x000fe20000400000 */
[----:B------:R-:W-:Y:S01]  /*3700*/  FSEL R182, R112, -INF , !P6 ;  /* 0xff80000070b67808 */ /* 0x000fe20007000000 */
[----:B------:R-:W-:Y:S01]  /*3710*/  FMUL R86, R86, c[0x0][0x188] ;  /* 0x0000620056567a20 */ /* 0x000fe20000400000 */
[C---:B------:R-:W-:Y:S01]  /*3720*/  ISETP.GT.U32.AND P6, PT, R38.reuse, R231, PT ;  /* 0x000000e72600720c */ /* 0x040fe20003fc4070 */
[----:B------:R-:W-:Y:S01]  /*3730*/  FMUL R113, R113, c[0x0][0x188] ;  /* 0x0000620071717a20 */ /* 0x000fe20000400000 */
[----:B------:R-:W-:Y:S01]  /*3740*/  ISETP.GT.U32.AND P0, PT, R38, R252, PT ;  /* 0x000000fc2600720c */ /* 0x000fe20003f04070 */
[----:B------:R-:W-:Y:S01]  /*3750*/  FMUL R115, R115, c[0x0][0x188] ;  /* 0x0000620073737a20 */ /* 0x000fe20000400000 */
[----:B------:R-:W-:-:S02]  /*3760*/  FSEL R176, R114, -INF , !P5 ;  /* 0xff80000072b07808 */ /* 0x000fc40006800000 */
[C---:B------:R-:W-:Y:S02]  /*3770*/  ISETP.GT.U32.AND.EX P1, PT, R36.reuse, RZ, PT, P1 ;  /* 0x000000ff2400720c */ /* 0x040fe40003f24110 */
[----:B------:R-:W-:Y:S02]  /*3780*/  ISETP.GT.U32.AND.EX P3, PT, R36, RZ, PT, P3 ;  /* 0x000000ff2400720c */ /* 0x000fe40003f64130 */
[C---:B------:R-:W-:Y:S02]  /*3790*/  ISETP.GT.U32.AND.EX P4, PT, R37.reuse, RZ, PT, P4 ;  /* 0x000000ff2500720c */ /* 0x040fe40003f84140 */
[----:B------:R-:W-:Y:S02]  /*37a0*/  IADD3 R38, P5, R198, 0x40, RZ ;  /* 0x00000040c6267810 */ /* 0x000fe40007fbe0ff */
[----:B------:R-:W-:Y:S02]  /*37b0*/  IADD3 R112, R2, 0x8, RZ ;  /* 0x0000000802707810 */ /* 0x000fe40007ffe0ff */
[----:B------:R-:W-:-:S02]  /*37c0*/  ISETP.GT.U32.AND.EX P2, PT, R37, RZ, PT, P2 ;  /* 0x000000ff2500720c */ /* 0x000fc40003f44120 */
[----:B------:R-:W-:Y:S02]  /*37d0*/  FSEL R172, R84, -INF , !P1 ;  /* 0xff80000054ac7808 */ /* 0x000fe40004800000 */
[----:B------:R-:W-:Y:S02]  /*37e0*/  FSEL R171, R86, -INF , !P3 ;  /* 0xff80000056ab7808 */ /* 0x000fe40005800000 */
[----:B------:R-:W-:Y:S02]  /*37f0*/  FSEL R174, R113, -INF , !P4 ;  /* 0xff80000071ae7808 */ /* 0x000fe40006000000 */
[----:B------:R-:W-:Y:S01]  /*3800*/  IADD3.X R36, RZ, R197, RZ, P5, !PT ;  /* 0x000000c5ff247210 */ /* 0x000fe20002ffe4ff */
[----:B------:R-:W-:Y:S01]  /*3810*/  FMUL R85, R85, c[0x0][0x188] ;  /* 0x0000620055557a20 */ /* 0x000fe20000400000 */
[C---:B------:R-:W-:Y:S02]  /*3820*/  ISETP.GT.U32.AND P1, PT, R38.reuse, R2, PT ;  /* 0x000000022600720c */ /* 0x040fe40003f24070 */
[----:B------:R-:W-:-:S02]  /*3830*/  ISETP.GT.U32.AND P3, PT, R38, R112, PT ;  /* 0x000000702600720c */ /* 0x000fc40003f64070 */
[C---:B------:R-:W-:Y:S02]  /*3840*/  ISETP.GT.U32.AND P4, PT, R38.reuse, R231, PT ;  /* 0x000000e72600720c */ /* 0x040fe40003f84070 */
[----:B------:R-:W-:Y:S02]  /*3850*/  ISETP.GT.U32.AND P5, PT, R38, R252, PT ;  /* 0x000000fc2600720c */ /* 0x000fe40003fa4070 */
[----:B------:R-:W-:Y:S01]  /*3860*/  FSEL R168, R115, -INF , !P2 ;  /* 0xff80000073a87808 */ /* 0x000fe20005000000 */
[----:B------:R-:W-:Y:S01]  /*3870*/  FMUL R87, R87, c[0x0][0x188] ;  /* 0x0000620057577a20 */ /* 0x000fe20000400000 */
[----:B------:R-:W-:Y:S01]  /*3880*/  IADD3 R38, P2, R198, 0x41, RZ ;  /* 0x00000041c6267810 */ /* 0x000fe20007f5e0ff */
[----:B------:R-:W-:Y:S01]  /*3890*/  FMUL R68, R68, c[0x0][0x188] ;  /* 0x0000620044447a20 */ /* 0x000fe20000400000 */
[C---:B------:R-:W-:Y:S01]  /*38a0*/  ISETP.GT.U32.AND.EX P6, PT, R37.reuse, RZ, PT, P6 ;  /* 0x000000ff2500720c */ /* 0x040fe20003fc4160 */
[----:B------:R-:W-:Y:S01]  /*38b0*/  FMUL R70, R70, c[0x0][0x188] ;  /* 0x0000620046467a20 */ /* 0x000fe20000400000 */
[----:B------:R-:W-:-:S02]  /*38c0*/  ISETP.GT.U32.AND.EX P0, PT, R37, RZ, PT, P0 ;  /* 0x000000ff2500720c */ /* 0x000fc40003f04100 */
[C---:B------:R-:W-:Y:S01]  /*38d0*/  ISETP.GT.U32.AND.EX P1, PT, R36.reuse, RZ, PT, P1 ;  /* 0x000000ff2400720c */ /* 0x040fe20003f24110 */
[----:B------:R-:W-:Y:S01]  /*38e0*/  IMAD.X R37, RZ, RZ, R197, P2 ;  /* 0x000000ffff257224 */ /* 0x000fe200010e06c5 */
[----:B------:R-:W-:Y:S02]  /*38f0*/  ISETP.GT.U32.AND.EX P3, PT, R36, RZ, PT, P3 ;  /* 0x000000ff2400720c */ /* 0x000fe40003f64130 */
[----:B------:R-:W-:Y:S02]  /*3900*/  FSEL R151, R85, -INF , !P6 ;  /* 0xff80000055977808 */ /* 0x000fe40007000000 */
[C---:B------:R-:W-:Y:S02]  /*3910*/  ISETP.GT.U32.AND P6, PT, R38.reuse, R2, PT ;  /* 0x000000022600720c */ /* 0x040fe40003fc4070 */
[----:B------:R-:W-:Y:S02]  /*3920*/  FSEL R149, R87, -INF , !P0 ;  /* 0xff80000057957808 */ /* 0x000fe40004000000 */
[----:B------:R-:W-:-:S02]  /*3930*/  ISETP.GT.U32.AND P0, PT, R38, R112, PT ;  /* 0x000000702600720c */ /* 0x000fc40003f04070 */
[----:B------:R-:W-:Y:S01]  /*3940*/  FSEL R220, R68, -INF , !P1 ;  /* 0xff80000044dc7808 */ /* 0x000fe20004800000 */
[----:B------:R-:W-:Y:S01]  /*3950*/  FMUL R108, R108, c[0x0][0x188] ;  /* 0x000062006c6c7a20 */ /* 0x000fe20000400000 */
[----:B------:R-:W-:Y:S01]  /*3960*/  ISETP.GT.U32.AND P1, PT, R38, R231, PT ;  /* 0x000000e72600720c */ /* 0x000fe20003f24070 */
[----:B------:R-:W-:Y:S01]  /*3970*/  FMUL R110, R110, c[0x0][0x188] ;  /* 0x000062006e6e7a20 */ /* 0x000fe20000400000 */
[----:B------:R-:W-:Y:S01]  /*3980*/  ISETP.GT.U32.AND P2, PT, R38, R252, PT ;  /* 0x000000fc2600720c */ /* 0x000fe20003f44070 */
[----:B------:R-:W-:Y:S01]  /*3990*/  FMUL R69, R69, c[0x0][0x188] ;  /* 0x0000620045457a20 */ /* 0x000fe20000400000 */
[----:B------:R-:W-:Y:S01]  /*39a0*/  FSEL R217, R70, -INF , !P3 ;  /* 0xff80000046d97808 */ /* 0x000fe20005800000 */
[----:B------:R-:W-:Y:S01]  /*39b0*/  FMUL R71, R71, c[0x0][0x188] ;  /* 0x0000620047477a20 */ /* 0x000fe20000400000 */
[----:B------:R-:W-:Y:S02]  /*39c0*/  IADD3 R38, P3, R198, 0x48, RZ ;  /* 0x00000048c6267810 */ /* 0x000fe40007f7e0ff */
[----:B------:R-:W-:-:S02]  /*39d0*/  ISETP.GT.U32.AND.EX P4, PT, R36, RZ, PT, P4 ;  /* 0x000000ff2400720c */ /* 0x000fc40003f84140 */
[----:B------:R-:W-:Y:S02]  /*39e0*/  ISETP.GT.U32.AND.EX P5, PT, R36, RZ, PT, P5 ;  /* 0x000000ff2400720c */ /* 0x000fe40003fa4150 */
[C---:B------:R-:W-:Y:S02]  /*39f0*/  ISETP.GT.U32.AND.EX P6, PT, R37.reuse, RZ, PT, P6 ;  /* 0x000000ff2500720c */ /* 0x040fe40003fc4160 */
[----:B------:R-:W-:Y:S01]  /*3a00*/  ISETP.GT.U32.AND.EX P0, PT, R37, RZ, PT, P0 ;  /* 0x000000ff2500720c */ /* 0x000fe20003f04100 */
[----:B------:R-:W-:Y:S01]  /*3a10*/  IMAD.X R36, RZ, RZ, R197, P3 ;  /* 0x000000ffff247224 */ /* 0x000fe200018e06c5 */
[----:B------:R-:W-:Y:S02]  /*3a20*/  FSEL R215, R108, -INF , !P4 ;  /* 0xff8000006cd77808 */ /* 0x000fe40006000000 */
[----:B------:R-:W-:Y:S02]  /*3a30*/  FSEL R224, R110, -INF , !P5 ;  /* 0xff8000006ee07808 */ /* 0x000fe40006800000 */
[----:B------:R-:W-:Y:S01]  /*3a40*/  FSEL R216, R69, -INF , !P6 ;  /* 0xff80000045d87808 */ /* 0x000fe20007000000 */
[----:B------:R-:W-:Y:S01]  /*3a50*/  FMUL R109, R109, c[0x0][0x188] ;  /* 0x000062006d6d7a20 */ /* 0x000fe20000400000 */
[----:B------:R-:W-:-:S02]  /*3a60*/  ISETP.GT.U32.AND P4, PT, R38, R2, PT ;  /* 0x000000022600720c */ /* 0x000fc40003f84070 */
[C---:B------:R-:W-:Y:S02]  /*3a70*/  ISETP.GT.U32.AND P5, PT, R38.reuse, R112, PT ;  /* 0x000000702600720c */ /* 0x040fe40003fa4070 */
[C---:B------:R-:W-:Y:S02]  /*3a80*/  ISETP.GT.U32.AND P6, PT, R38.reuse, R231, PT ;  /* 0x000000e72600720c */ /* 0x040fe40003fc4070 */
[----:B------:R-:W-:Y:S02]  /*3a90*/  ISETP.GT.U32.AND P3, PT, R38, R252, PT ;  /* 0x000000fc2600720c */ /* 0x000fe40003f64070 */
[----:B------:R-:W-:Y:S01]  /*3aa0*/  FSEL R213, R71, -INF , !P0 ;  /* 0xff80000047d57808 */ /* 0x000fe20004000000 */
[----:B------:R-:W-:Y:S01]  /*3ab0*/  FMUL R111, R111, c[0x0][0x188] ;  /* 0x000062006f6f7a20 */ /* 0x000fe20000400000 */
[----:B------:R-:W-:Y:S02]  /*3ac0*/  IADD3 R38, P0, R198, 0x49, RZ ;  /* 0x00000049c6267810 */ /* 0x000fe40007f1e0ff */
[C---:B------:R-:W-:Y:S01]  /*3ad0*/  ISETP.GT.U32.AND.EX P1, PT, R37.reuse, RZ, PT, P1 ;  /* 0x000000ff2500720c */ /* 0x040fe20003f24110 */
[----:B------:R-:W-:Y:S01]  /*3ae0*/  FMUL R64, R64, c[0x0][0x188] ;  /* 0x0000620040407a20 */ /* 0x000fe20000400000 */
[----:B------:R-:W-:Y:S01]  /*3af0*/  ISETP.GT.U32.AND.EX P2, PT, R37, RZ, PT, P2 ;  /* 0x000000ff2500720c */ /* 0x000fe20003f44120 */
[----:B------:R-:W-:Y:S01]  /*3b00*/  FMUL R66, R66, c[0x0][0x188] ;  /* 0x0000620042427a20 */ /* 0x000fe20000400000 */
[----:B------:R-:W-:Y:S01]  /*3b10*/  ISETP.GT.U32.AND.EX P4, PT, R36, RZ, PT, P4 ;  /* 0x000000ff2400720c */ /* 0x000fe20003f84140 */
[----:B------:R-:W-:Y:S01]  /*3b20*/  IMAD.X R37, RZ, RZ, R197, P0 ;  /* 0x000000ffff257224 */ /* 0x000fe200000e06c5 */
[----:B------:R-:W-:-:S02]  /*3b30*/  FSEL R211, R109, -INF , !P1 ;  /* 0xff8000006dd37808 */ /* 0x000fc40004800000 */
        /* <DEDUP_REMOVED lines=16> */
[----:B------:R-:W-:Y:S02]  /*3c40*/  ISETP.GT.U32.AND.EX P2, PT, R37, RZ, PT, P2 ;  /* 0x000000ff2500720c */ /* 0x000fe40003f44120 */
[----:B------:R-:W-:-:S02]  /*3c50*/  FSEL R210, R124, -INF , !P6 ;  /* 0xff8000007cd27808 */ /* 0x000fc40007000000 */
[----:B------:R-:W-:Y:S02]  /*3c60*/  FSEL R222, R126, -INF , !P3 ;  /* 0xff8000007ede7808 */ /* 0x000fe40005800000 */
[----:B------:R-:W-:Y:S02]  /*3c70*/  FSEL R206, R65, -INF , !P1 ;  /* 0xff80000041ce7808 */ /* 0x000fe40004800000 */
[----:B------:R-:W-:Y:S01]  /*3c80*/  IADD3.X R36, RZ, R197, RZ, P5, !PT ;  /* 0x000000c5ff247210 */ /* 0x000fe20002ffe4ff */
[----:B------:R-:W-:Y:S01]  /*3c90*/  FMUL R125, R125, c[0x0][0x188] ;  /* 0x000062007d7d7a20 */ /* 0x000fe20000400000 */
[C---:B------:R-:W-:Y:S02]  /*3ca0*/  ISETP.GT.U32.AND P6, PT, R38.reuse, R2, PT ;  /* 0x000000022600720c */ /* 0x040fe40003fc4070 */
[C---:B------:R-:W-:Y:S02]  /*3cb0*/  ISETP.GT.U32.AND P3, PT, R38.reuse, R112, PT ;  /* 0x000000702600720c */ /* 0x040fe40003f64070 */
[----:B------:R-:W-:-:S02]  /*3cc0*/  ISETP.GT.U32.AND P1, PT, R38, R231, PT ;  /* 0x000000e72600720c */ /* 0x000fc40003f24070 */
[----:B------:R-:W-:Y:S02]  /*3cd0*/  ISETP.GT.U32.AND P5, PT, R38, R252, PT ;  /* 0x000000fc2600720c */ /* 0x000fe40003fa4070 */
[----:B------:R-:W-:Y:S01]  /*3ce0*/  FSEL R205, R67, -INF , !P2 ;  /* 0xff80000043cd7808 */ /* 0x000fe20005000000 */
[----:B------:R-:W-:Y:S01]  /*3cf0*/  FMUL R127, R127, c[0x0][0x188] ;  /* 0x000062007f7f7a20 */ /* 0x000fe20000400000 */
[----:B------:R-:W-:Y:S01]  /*3d00*/  IADD3 R38, P2, R198, 0x51, RZ ;  /* 0x00000051c6267810 */ /* 0x000fe20007f5e0ff */
[----:B------:R-:W-:Y:S01]  /*3d10*/  FMUL R52, R52, c[0x0][0x188] ;  /* 0x0000620034347a20 */ /* 0x000fe20000400000 */
[C---:B------:R-:W-:Y:S01]  /*3d20*/  ISETP.GT.U32.AND.EX P4, PT, R37.reuse, RZ, PT, P4 ;  /* 0x000000ff2500720c */ /* 0x040fe20003f84140 */
[----:B------:R-:W-:Y:S01]  /*3d30*/  FMUL R54, R54, c[0x0][0x188] ;  /* 0x0000620036367a20 */ /* 0x000fe20000400000 */
[----:B------:R-:W-:Y:S01]  /*3d40*/  ISETP.GT.U32.AND.EX P0, PT, R37, RZ, PT, P0 ;  /* 0x000000ff2500720c */ /* 0x000fe20003f04100 */
[----:B------:R-:W-:Y:S01]  /*3d50*/  BAR.SYNC.DEFER_BLOCKING 0x0 ;  /* 0x0000000000007b1d */ /* 0x000fe20000010000 */
[C---:B------:R-:W-:Y:S01]  /*3d60*/  ISETP.GT.U32.AND.EX P6, PT, R36.reuse, RZ, PT, P6 ;  /* 0x000000ff2400720c */ /* 0x040fe20003fc4160 */
[----:B------:R-:W-:Y:S01]  /*3d70*/  IMAD.X R37, RZ, RZ, R197, P2 ;  /* 0x000000ffff257224 */ /* 0x000fe200010e06c5 */
[----:B------:R-:W-:-:S02]  /*3d80*/  ISETP.GT.U32.AND.EX P3, PT, R36, RZ, PT, P3 ;  /* 0x000000ff2400720c */ /* 0x000fc40003f64130 */
[----:B------:R-:W-:Y:S02]  /*3d90*/  FSEL R214, R125, -INF , !P4 ;  /* 0xff8000007dd67808 */ /* 0x000fe40006000000 */
[C---:B------:R-:W-:Y:S02]  /*3da0*/  ISETP.GT.U32.AND P4, PT, R38.reuse, R2, PT ;  /* 0x000000022600720c */ /* 0x040fe40003f84070 */
[----:B------:R-:W-:Y:S02]  /*3db0*/  FSEL R221, R127, -INF , !P0 ;  /* 0xff8000007fdd7808 */ /* 0x000fe40004000000 */
[----:B------:R-:W-:Y:S02]  /*3dc0*/  ISETP.GT.U32.AND P0, PT, R38, R112, PT ;  /* 0x000000702600720c */ /* 0x000fe40003f04070 */
        /* <DEDUP_REMOVED lines=8> */
[----:B------:R-:W-:-:S02]  /*3e50*/  IADD3 R38, P3, R198, 0x58, RZ ;  /* 0x00000058c6267810 */ /* 0x000fc40007f7e0ff */
[C---:B------:R-:W-:Y:S01]  /*3e60*/  ISETP.GT.U32.AND.EX P1, PT, R36.reuse, RZ, PT, P1 ;  /* 0x000000ff2400720c */ /* 0x040fe20003f24110 */
[----:B------:R-:W-:Y:S01]  /*3e70*/  FMUL R75, R75, c[0x0][0x188] ;  /* 0x000062004b4b7a20 */ /* 0x000fe20000400000 */
[----:B------:R-:W-:Y:S01]  /*3e80*/  ISETP.GT.U32.AND.EX P5, PT, R36, RZ, PT, P5 ;  /* 0x000000ff2400720c */ /* 0x000fe20003fa4150 */
[----:B------:R-:W-:Y:S01]  /*3e90*/  FMUL R73, R73, c[0x0][0x188] ;  /* 0x0000620049497a20 */ /* 0x000fe20000400000 */
[C---:B------:R-:W-:Y:S01]  /*3ea0*/  ISETP.GT.U32.AND.EX P4, PT, R37.reuse, RZ, PT, P4 ;  /* 0x000000ff2500720c */ /* 0x040fe20003f84140 */
[----:B------:R-:W-:Y:S01]  /*3eb0*/  FMUL R48, R48, c[0x0][0x188] ;  /* 0x0000620030307a20 */ /* 0x000fe20000400000 */
[----:B------:R-:W-:Y:S01]  /*3ec0*/  ISETP.GT.U32.AND.EX P0, PT, R37, RZ, PT, P0 ;  /* 0x000000ff2500720c */ /* 0x000fe20003f04100 */
[--C-:B------:R-:W-:Y:S01]  /*3ed0*/  IMAD.X R36, RZ, RZ, R197.reuse, P3 ;  /* 0x000000ffff247224 */ /* 0x100fe200018e06c5 */
[----:B------:R-:W-:Y:S01]  /*3ee0*/  FSEL R219, R72, -INF , !P1 ;  /* 0xff80000048db7808 */ /* 0x000fe20004800000 */
[----:B------:R-:W-:Y:S01]  /*3ef0*/  FMUL R50, R50, c[0x0][0x188] ;  /* 0x0000620032327a20 */ /* 0x000fe20000400000 */
[----:B------:R-:W-:Y:S01]  /*3f00*/  FSEL R218, R74, -INF , !P5 ;  /* 0xff8000004ada7808 */ /* 0x000fe20006800000 */
[----:B------:R-:W-:Y:S01]  /*3f10*/  FMUL R51, R51, c[0x0][0x188] ;  /* 0x0000620033337a20 */ /* 0x000fe20000400000 */
[----:B------:R-:W-:Y:S01]  /*3f20*/  FSEL R201, R53, -INF , !P4 ;  /* 0xff80000035c97808 */ /* 0x000fe20006000000 */
[----:B------:R-:W-:Y:S01]  /*3f30*/  FMUL R76, R76, c[0x0][0x188] ;  /* 0x000062004c4c7a20 */ /* 0x000fe20000400000 */
[----:B------:R-:W-:Y:S01]  /*3f40*/  ISETP.GT.U32.AND P1, PT, R38, R2, PT ;  /* 0x000000022600720c */ /* 0x000fe20003f24070 */
[----:B------:R-:W-:Y:S01]  /*3f50*/  FMUL R78, R78, c[0x0][0x188] ;  /* 0x000062004e4e7a20 */ /* 0x000fe20000400000 */
[C---:B------:R-:W-:Y:S01]  /*3f60*/  ISETP.GT.U32.AND P5, PT, R38.reuse, R112, PT ;  /* 0x000000702600720c */ /* 0x040fe20003fa4070 */
[----:B------:R-:W-:Y:S01]  /*3f70*/  FMUL R77, R77, c[0x0][0x188] ;  /* 0x000062004d4d7a20 */ /* 0x000fe20000400000 */
[CC--:B------:R-:W-:Y:S01]  /*3f80*/  ISETP.GT.U32.AND P4, PT, R38.reuse, R231.reuse, PT ;  /* 0x000000e72600720c */ /* 0x0c0fe20003f84070 */
[----:B------:R-:W-:Y:S01]  /*3f90*/  FMUL R49, R49, c[0x0][0x188] ;  /* 0x0000620031317a20 */ /* 0x000fe20000400000 */
[----:B------:R-:W-:Y:S01]  /*3fa0*/  ISETP.GT.U32.AND P3, PT, R38, R252, PT ;  /* 0x000000fc2600720c */ /* 0x000fe20003f64070 */
[----:B------:R-:W-:Y:S01]  /*3fb0*/  FMUL R79, R79, c[0x0][0x188] ;  /* 0x000062004f4f7a20 */ /* 0x000fe20000400000 */
[----:B------:R-:W-:Y:S01]  /*3fc0*/  FSEL R199, R55, -INF , !P0 ;  /* 0xff80000037c77808 */ /* 0x000fe20004000000 */
[----:B------:R-:W-:Y:S01]  /*3fd0*/  FMUL R32, R32, c[0x0][0x188] ;  /* 0x0000620020207a20 */ /* 0x000fe20000400000 */
[----:B------:R-:W-:Y:S01]  /*3fe0*/  IADD3 R38, P0, R198, 0x59, RZ ;  /* 0x00000059c6267810 */ /* 0x000fe20007f1e0ff */
[----:B------:R-:W-:Y:S01]  /*3ff0*/  FMUL R34, R34, c[0x0][0x188] ;  /* 0x0000620022227a20 */ /* 0x000fe20000400000 */
[----:B------:R-:W-:Y:S01]  /*4000*/  ISETP.GT.U32.AND.EX P2, PT, R37, RZ, PT, P2 ;  /* 0x000000ff2500720c */ /* 0x000fe20003f44120 */
[----:B------:R-:W-:Y:S01]  /*4010*/  FMUL R33, R33, c[0x0][0x188] ;  /* 0x0000620021217a20 */ /* 0x000fe20000400000 */
[----:B------:R-:W-:Y:S01]  /*4020*/  ISETP.GT.U32.AND.EX P6, PT, R37, RZ, PT, P6 ;  /* 0x000000ff2500720c */ /* 0x000fe20003fc4160 */
[----:B------:R-:W-:Y:S01]  /*4030*/  IMAD.X R37, RZ, RZ, R197, P0 ;  /* 0x000000ffff257224 */ /* 0x000fe200000e06c5 */
[----:B------:R-:W-:Y:S01]  /*4040*/  ISETP.GT.U32.AND.EX P1, PT, R36, RZ, PT, P1 ;  /* 0x000000ff2400720c */ /* 0x000fe20003f24110 */
[----:B------:R-:W-:Y:S01]  /*4050*/  FMUL R46, R46, c[0x0][0x188] ;  /* 0x000062002e2e7a20 */ /* 0x000fe20000400000 */
[----:B------:R-:W-:Y:S01]  /*4060*/  FSEL R208, R75, -INF , !P2 ;  /* 0xff8000004bd07808 */ /* 0x000fe20005000000 */
[----:B------:R-:W-:Y:S01]  /*4070*/  FMUL R39, R59, c[0x0][0x188] ;  /* 0x000062003b277a20 */ /* 0x000fe20000400000 */
[----:B------:R-:W-:Y:S01]  /*4080*/  ISETP.GT.U32.AND P2, PT, R38, R112, PT ;  /* 0x000000702600720c */ /* 0x000fe20003f44070 */
[----:B------:R-:W-:Y:S01]  /*4090*/  FMUL R85, R117, c[0x0][0x188] ;  /* 0x0000620075557a20 */ /* 0x000fe20000400000 */
[----:B------:R-:W-:Y:S01]  /*40a0*/  FSEL R209, R73, -INF , !P6 ;  /* 0xff80000049d17808 */ /* 0x000fe20007000000 */
[----:B------:R-:W-:Y:S01]  /*40b0*/  FMUL R60, R60, c[0x0][0x188] ;  /* 0x000062003c3c7a20 */ /* 0x000fe20000400000 */
[----:B------:R-:W-:Y:S01]  /*40c0*/  FSEL R193, R48, -INF , !P1 ;  /* 0xff80000030c17808 */ /* 0x000fe20004800000 */
[----:B------:R-:W-:Y:S01]  /*40d0*/  FMUL R62, R62, c[0x0][0x188] ;  /* 0x000062003e3e7a20 */ /* 0x000fe20000400000 */
[----:B------:R-:W-:Y:S01]  /*40e0*/  ISETP.GT.U32.AND.EX P5, PT, R36, RZ, PT, P5 ;  /* 0x000000ff2400720c */ /* 0x000fe20003fa4150 */
[----:B------:R-:W-:Y:S01]  /*40f0*/  FMUL R87, R132, c[0x0][0x188] ;  /* 0x0000620084577a20 */ /* 0x000fe20000400000 */
[C---:B------:R-:W-:Y:S01]  /*4100*/  ISETP.GT.U32.AND P6, PT, R38.reuse, R2, PT ;  /* 0x000000022600720c */ /* 0x040fe20003fc4070 */
[----:B------:R-:W-:Y:S01]  /*4110*/  FMUL R61, R61, c[0x0][0x188] ;  /* 0x000062003d3d7a20 */ /* 0x000fe20000400000 */
[C---:B------:R-:W-:Y:S01]  /*4120*/  ISETP.GT.U32.AND P1, PT, R38.reuse, R231, PT ;  /* 0x000000e72600720c */ /* 0x040fe20003f24070 */
[----:B------:R-:W-:Y:S01]  /*4130*/  FMUL R63, R63, c[0x0][0x188] ;  /* 0x000062003f3f7a20 */ /* 0x000fe20000400000 */
[----:B------:R-:W-:Y:S01]  /*4140*/  ISETP.GT.U32.AND P0, PT, R38, R252, PT ;  /* 0x000000fc2600720c */ /* 0x000fe20003f04070 */
[----:B------:R-:W-:Y:S01]  /*4150*/  FMUL R133, R133, c[0x0][0x188] ;  /* 0x0000620085857a20 */ /* 0x000fe20000400000 */
[C---:B------:R-:W-:Y:S01]  /*4160*/  ISETP.GT.U32.AND.EX P2, PT, R37.reuse, RZ, PT, P2 ;  /* 0x000000ff2500720c */ /* 0x040fe20003f44120 */
[----:B------:R-:W-:Y:S01]  /*4170*/  FMUL R99, R164, c[0x0][0x188] ;  /* 0x00006200a4637a20 */ /* 0x000fe20000400000 */
[----:B------:R-:W-:Y:S01]  /*4180*/  ISETP.GT.U32.AND.EX P4, PT, R36, RZ, PT, P4 ;  /* 0x000000ff2400720c */ /* 0x000fe20003f84140 */
[----:B------:R-:W-:Y:S01]  /*4190*/  FMUL R104, R104, c[0x0][0x188] ;  /* 0x0000620068687a20 */ /* 0x000fe20000400000 */
[----:B------:R-:W-:Y:S01]  /*41a0*/  ISETP.GT.U32.AND.EX P3, PT, R36, RZ, PT, P3 ;  /* 0x000000ff2400720c */ /* 0x000fe20003f64130 */
[----:B------:R-:W-:Y:S01]  /*41b0*/  FMUL R108, R166, c[0x0][0x188] ;  /* 0x00006200a66c7a20 */ /* 0x000fe20000400000 */
[----:B------:R-:W-:Y:S01]  /*41c0*/  FSEL R183, R50, -INF , !P5 ;  /* 0xff80000032b77808 */ /* 0x000fe20006800000 */
[----:B------:R-:W-:Y:S01]  /*41d0*/  FMUL R28, R28, c[0x0][0x188] ;  /* 0x000062001c1c7a20 */ /* 0x000fe20000400000 */
[----:B------:R-:W-:Y:S01]  /*41e0*/  ISETP.GT.U32.AND.EX P6, PT, R37, RZ, PT, P6 ;  /* 0x000000ff2500720c */ /* 0x000fe20003fc4160 */
[----:B------:R-:W-:Y:S01]  /*41f0*/  FMUL R30, R30, c[0x0][0x188] ;  /* 0x000062001e1e7a20 */ /* 0x000fe20000400000 */
[----:B------:R-:W-:Y:S01]  /*4200*/  IADD3 R38, P5, R198, 0x60, RZ ;  /* 0x00000060c6267810 */ /* 0x000fe20007fbe0ff */
[----:B------:R-:W-:Y:S01]  /*4210*/  FMUL R47, R47, c[0x0][0x188] ;  /* 0x000062002f2f7a20 */ /* 0x000fe20000400000 */
[C---:B------:R-:W-:Y:S01]  /*4220*/  ISETP.GT.U32.AND.EX P1, PT, R37.reuse, RZ, PT, P1 ;  /* 0x000000ff2500720c */ /* 0x040fe20003f24110 */
[----:B------:R-:W-:Y:S01]  /*4230*/  FMUL R134, R134, c[0x0][0x188] ;  /* 0x0000620086867a20 */ /* 0x000fe20000400000 */
[----:B------:R-:W-:Y:S01]  /*4240*/  ISETP.GT.U32.AND.EX P0, PT, R37, RZ, PT, P0 ;  /* 0x000000ff2500720c */ /* 0x000fe20003f04100 */
[----:B------:R-:W-:Y:S01]  /*4250*/  FMUL R113, R135, c[0x0][0x188] ;  /* 0x0000620087717a20 */ /* 0x000fe20000400000 */
[----:B------:R-:W-:Y:S01]  /*4260*/  FSEL R175, R51, -INF , !P2 ;  /* 0xff80000033af7808 */ /* 0x000fe20005000000 */
[----:B------:R-:W-:Y:S01]  /*4270*/  FMUL R107, R107, c[0x0][0x188] ;  /* 0x000062006b6b7a20 */ /* 0x000fe20000400000 */
[----:B------:R-:W-:Y:S01]  /*4280*/  IADD3 R37, P2, R198, 0x61, RZ ;  /* 0x00000061c6257810 */ /* 0x000fe20007f5e0ff */
[----:B------:R-:W-:Y:S01]  /*4290*/  LDSM.16.M88.4 R64, [R8+0x4800] ;  /* 0x004800000840783b */ /* 0x000fe20000000200 */
[----:B------:R-:W-:-:S02]  /*42a0*/  FSEL R178, R76, -INF , !P4 ;  /* 0xff8000004cb27808 */ /* 0x000fc40006000000 */
[----:B------:R-:W-:Y:S02]  /*42b0*/  FSEL R177, R78, -INF , !P3 ;  /* 0xff8000004eb17808 */ /* 0x000fe40005800000 */
[C---:B------:R-:W-:Y:S02]  /*42c0*/  ISETP.GT.U32.AND P4, PT, R38.reuse, R2, PT ;  /* 0x000000022600720c */ /* 0x040fe40003f84070 */
[----:B------:R-:W-:Y:S02]  /*42d0*/  ISETP.GT.U32.AND P3, PT, R38, R112, PT ;  /* 0x000000702600720c */ /* 0x000fe40003f64070 */
[----:B------:R-:W-:Y:S01]  /*42e0*/  IADD3.X R36, RZ, R197, RZ, P5, !PT ;  /* 0x000000c5ff247210 */ /* 0x000fe20002ffe4ff */
[----:B------:R-:W-:Y:S01]  /*42f0*/  IMAD.X R48, RZ, RZ, R197, P2 ;  /* 0x000000ffff307224 */ /* 0x000fe200010e06c5 */
[----:B------:R-:W-:Y:S02]  /*4300*/  FSEL R170, R77, -INF , !P1 ;  /* 0xff8000004daa7808 */ /* 0x000fe40004800000 */
[----:B------:R-:W-:-:S02]  /*4310*/  ISETP.GT.U32.AND P1, PT, R37, R2, PT ;  /* 0x000000022500720c */ /* 0x000fc40003f24070 */
[C---:B------:R-:W-:Y:S02]  /*4320*/  ISETP.GT.U32.AND.EX P4, PT, R36.reuse, RZ, PT, P4 ;  /* 0x000000ff2400720c */ /* 0x040fe40003f84140 */
[----:B------:R-:W-:Y:S02]  /*4330*/  ISETP.GT.U32.AND.EX P3, PT, R36, RZ, PT, P3 ;  /* 0x000000ff2400720c */ /* 0x000fe40003f64130 */
[----:B------:R-:W-:Y:S02]  /*4340*/  FSEL R181, R49, -INF , !P6 ;  /* 0xff80000031b57808 */ /* 0x000fe40007000000 */
[C---:B------:R-:W-:Y:S02]  /*4350*/  ISETP.GT.U32.AND P6, PT, R38.reuse, R231, PT ;  /* 0x000000e72600720c */ /* 0x040fe40003fc4070 */
[----:B------:R-:W-:Y:S02]  /*4360*/  ISETP.GT.U32.AND P5, PT, R38, R252, PT ;  /* 0x000000fc2600720c */ /* 0x000fe40003fa4070 */
[----:B------:R-:W-:-:S02]  /*4370*/  ISETP.GT.U32.AND.EX P1, PT, R48, RZ, PT, P1 ;  /* 0x000000ff3000720c */ /* 0x000fc40003f24110 */
[----:B------:R-:W-:Y:S02]  /*4380*/  FSEL R169, R79, -INF , !P0 ;  /* 0xff8000004fa97808 */ /* 0x000fe40004000000 */
[----:B------:R-:W-:Y:S01]  /*4390*/  FSEL R173, R32, -INF , !P4 ;  /* 0xff80000020ad7808 */ /* 0x000fe20006000000 */
[----:B------:R-:W-:Y:S01]  /*43a0*/  FMUL R32, R44, c[0x0][0x188] ;  /* 0x000062002c207a20 */ /* 0x000fe20000400000 */
[----:B------:R-:W-:Y:S02]  /*43b0*/  FSEL R143, R34, -INF , !P3 ;  /* 0xff800000228f7808 */ /* 0x000fe40005800000 */
[----:B------:R-:W-:Y:S02]  /*43c0*/  ISETP.GT.U32.AND.EX P6, PT, R36, RZ, PT, P6 ;  /* 0x000000ff2400720c */ /* 0x000fe40003fc4160 */
[----:B------:R-:W-:Y:S01]  /*43d0*/  ISETP.GT.U32.AND P2, PT, R37, R252, PT ;  /* 0x000000fc2500720c */ /* 0x000fe20003f44070 */
[----:B------:R-:W-:Y:S01]  /*43e0*/  FMUL R38, R57, c[0x0][0x188] ;  /* 0x0000620039267a20 */ /* 0x000fe20000400000 */
[----:B------:R-:W-:Y:S01]  /*43f0*/  ISETP.GT.U32.AND P0, PT, R37, R112, PT ;  /* 0x000000702500720c */ /* 0x000fe20003f04070 */
[----:B------:R-:W-:Y:S01]  /*4400*/  FMUL R53, R150, c[0x0][0x188] ;  /* 0x0000620096357a20 */ /* 0x000fe20000400000 */
[----:B------:R-:W-:Y:S01]  /*4410*/  IADD3 R34, P3, R198, 0x68, RZ ;  /* 0x00000068c6227810 */ /* 0x000fe20007f7e0ff */
[----:B------:R-:W-:Y:S01]  /*4420*/  FMUL R54, R80, c[0x0][0x188] ;  /* 0x0000620050367a20 */ /* 0x000fe20000400000 */
[----:B------:R-:W-:Y:S01]  /*4430*/  ISETP.GT.U32.AND.EX P5, PT, R36, RZ, PT, P5 ;  /* 0x000000ff2400720c */ /* 0x000fe20003fa4150 */
[----:B------:R-:W-:Y:S01]  /*4440*/  FMUL R55, R81, c[0x0][0x188] ;  /* 0x0000620051377a20 */ /* 0x000fe20000400000 */
[----:B------:R-:W-:Y:S01]  /*4450*/  FSEL R142, R33, -INF , !P1 ;  /* 0xff800000218e7808 */ /* 0x000fe20004800000 */
[----:B------:R-:W-:Y:S01]  /*4460*/  FMUL R33, R35, c[0x0][0x188] ;  /* 0x0000620023217a20 */ /* 0x000fe20000400000 */
[----:B------:R-:W-:Y:S01]  /*4470*/  ISETP.GT.U32.AND.EX P0, PT, R48, RZ, PT, P0 ;  /* 0x000000ff3000720c */ /* 0x000fe20003f04100 */
[----:B------:R-:W-:Y:S01]  /*4480*/  IMAD.X R44, RZ, RZ, R197, P3 ;  /* 0x000000ffff2c7224 */ /* 0x000fe200018e06c5 */
[----:B------:R-:W-:Y:S01]  /*4490*/  FSEL R32, R32, -INF , !P6 ;  /* 0xff80000020207808 */ /* 0x000fe20007000000 */
[----:B------:R-:W-:Y:S01]  /*44a0*/  FMUL R51, R83, c[0x0][0x188] ;  /* 0x0000620053337a20 */ /* 0x000fe20000400000 */
[----:B------:R-:W-:Y:S01]  /*44b0*/  FSEL R226, R46, -INF , !P5 ;  /* 0xff8000002ee27808 */ /* 0x000fe20006800000 */
[----:B------:R-:W-:Y:S01]  /*44c0*/  LDSM.16.M88.4 R76, [R8+0x5000] ;  /* 0x00500000084c783b */ /* 0x000fe20000000200 */
[----:B------:R-:W-:-:S02]  /*44d0*/  ISETP.GT.U32.AND P4, PT, R37, R231, PT ;  /* 0x000000e72500720c */ /* 0x000fc40003f84070 */
[C---:B------:R-:W-:Y:S02]  /*44e0*/  ISETP.GT.U32.AND P6, PT, R34.reuse, R2, PT ;  /* 0x000000022200720c */ /* 0x040fe40003fc4070 */
[C---:B------:R-:W-:Y:S01]  /*44f0*/  ISETP.GT.U32.AND P5, PT, R34.reuse, R112, PT ;  /* 0x000000702200720c */ /* 0x040fe20003fa4070 */
[----:B------:R-:W-:Y:S01]  /*4500*/  FMUL R36, R45, c[0x0][0x188] ;  /* 0x000062002d247a20 */ /* 0x000fe20000400000 */
[----:B------:R-:W-:Y:S01]  /*4510*/  ISETP.GT.U32.AND P1, PT, R34, R231, PT ;  /* 0x000000e72200720c */ /* 0x000fe20003f24070 */
[----:B------:R-:W-:Y:S01]  /*4520*/  FMUL R35, R58, c[0x0][0x188] ;  /* 0x000062003a237a20 */ /* 0x000fe20000400000 */
[----:B------:R-:W-:Y:S01]  /*4530*/  ISETP.GT.U32.AND P3, PT, R34, R252, PT ;  /* 0x000000fc2200720c */ /* 0x000fe20003f64070 */
[----:B------:R-:W-:Y:S01]  /*4540*/  FMUL R34, R56, c[0x0][0x188] ;  /* 0x0000620038227a20 */ /* 0x000fe20000400000 */
[----:B------:R-:W-:Y:S02]  /*4550*/  FSEL R33, R33, -INF , !P0 ;  /* 0xff80000021217808 */ /* 0x000fe40004000000 */
[----:B------:R-:W-:-:S02]  /*4560*/  IADD3 R37, P0, R198, 0x69, RZ ;  /* 0x00000069c6257810 */ /* 0x000fc40007f1e0ff */
[----:B------:R-:W-:Y:S02]  /*4570*/  ISETP.GT.U32.AND.EX P4, PT, R48, RZ, PT, P4 ;  /* 0x000000ff3000720c */ /* 0x000fe40003f84140 */
[C---:B------:R-:W-:Y:S02]  /*4580*/  ISETP.GT.U32.AND.EX P6, PT, R44.reuse, RZ, PT, P6 ;  /* 0x000000ff2c00720c */ /* 0x040fe40003fc4160 */
[----:B------:R-:W-:Y:S01]  /*4590*/  ISETP.GT.U32.AND.EX P5, PT, R44, RZ, PT, P5 ;  /* 0x000000ff2c00720c */ /* 0x000fe20003fa4150 */
[----:B------:R-:W-:Y:S01]  /*45a0*/  IMAD.X R46, RZ, RZ, R197, P0 ;  /* 0x000000ffff2e7224 */ /* 0x000fe200000e06c5 */
[----:B------:R-:W-:Y:S02]  /*45b0*/  FSEL R36, R36, -INF , !P4 ;  /* 0xff80000024247808 */ /* 0x000fe40006000000 */
[----:B------:R-:W-:Y:S02]  /*45c0*/  FSEL R34, R34, -INF , !P6 ;  /* 0xff80000022227808 */ /* 0x000fe40007000000 */
[----:B------:R-:W-:-:S02]  /*45d0*/  FSEL R35, R35, -INF , !P5 ;  /* 0xff80000023237808 */ /* 0x000fc40006800000 */
[C---:B------:R-:W-:Y:S02]  /*45e0*/  ISETP.GT.U32.AND P4, PT, R37.reuse, R2, PT ;  /* 0x000000022500720c */ /* 0x040fe40003f84070 */
[C---:B------:R-:W-:Y:S02]  /*45f0*/  ISETP.GT.U32.AND P6, PT, R37.reuse, R112, PT ;  /* 0x000000702500720c */ /* 0x040fe40003fc4070 */
[C---:B------:R-:W-:Y:S02]  /*4600*/  ISETP.GT.U32.AND P5, PT, R37.reuse, R231, PT ;  /* 0x000000e72500720c */ /* 0x040fe40003fa4070 */
[----:B------:R-:W-:Y:S01]  /*4610*/  ISETP.GT.U32.AND P0, PT, R37, R252, PT ;  /* 0x000000fc2500720c */ /* 0x000fe20003f04070 */
[----:B------:R-:W-:Y:S01]  /*4620*/  FMUL R37, R116, c[0x0][0x188] ;  /* 0x0000620074257a20 */ /* 0x000fe20000400000 */
[----:B------:R-:W-:Y:S02]  /*4630*/  ISETP.GT.U32.AND.EX P1, PT, R44, RZ, PT, P1 ;  /* 0x000000ff2c00720c */ /* 0x000fe40003f24110 */
[----:B------:R-:W-:-:S02]  /*4640*/  ISETP.GT.U32.AND.EX P4, PT, R46, RZ, PT, P4 ;  /* 0x000000ff2e00720c */ /* 0x000fc40003f84140 */
[----:B------:R-:W-:Y:S02]  /*4650*/  FSEL R37, R37, -INF , !P1 ;  /* 0xff80000025257808 */ /* 0x000fe40004800000 */
[----:B------:R-:W-:Y:S02]  /*4660*/  IADD3 R45, P1, R198, 0x70, RZ ;  /* 0x00000070c62d7810 */ /* 0x000fe40007f3e0ff */
[----:B------:R-:W-:Y:S02]  /*4670*/  FSEL R38, R38, -INF , !P4 ;  /* 0xff80000026267808 */ /* 0x000fe40006000000 */
[----:B------:R-:W-:Y:S02]  /*4680*/  ISETP.GT.U32.AND P4, PT, R45, R2, PT ;  /* 0x000000022d00720c */ /* 0x000fe40003f84070 */
[----:B------:R-:W-:Y:S02]  /*4690*/  IADD3.X R50, RZ, R197, RZ, P1, !PT ;  /* 0x000000c5ff327210 */ /* 0x000fe40000ffe4ff */
[----:B------:R-:W-:-:S02]  /*46a0*/  ISETP.GT.U32.AND.EX P6, PT, R46, RZ, PT, P6 ;  /* 0x000000ff2e00720c */ /* 0x000fc40003fc4160 */
[----:B------:R-:W-:Y:S02]  /*46b0*/  ISETP.GT.U32.AND.EX P5, PT, R46, RZ, PT, P5 ;  /* 0x000000ff2e00720c */ /* 0x000fe40003fa4150 */
[----:B------:R-:W-:Y:S02]  /*46c0*/  ISETP.GT.U32.AND.EX P4, PT, R50, RZ, PT, P4 ;  /* 0x000000ff3200720c */ /* 0x000fe40003f84140 */
[----:B------:R-:W-:Y:S02]  /*46d0*/  ISETP.GT.U32.AND P1, PT, R45, R112, PT ;  /* 0x000000702d00720c */ /* 0x000fe40003f24070 */
[----:B------:R-:W-:Y:S02]  /*46e0*/  FSEL R39, R39, -INF , !P6 ;  /* 0xff80000027277808 */ /* 0x000fe40007000000 */
[----:B------:R-:W-:Y:S02]  /*46f0*/  FSEL R85, R85, -INF , !P5 ;  /* 0xff80000055557808 */ /* 0x000fe40006800000 */
[----:B------:R-:W-:-:S02]  /*4700*/  ISETP.GT.U32.AND P6, PT, R45, R231, PT ;  /* 0x000000e72d00720c */ /* 0x000fc40003fc4070 */
[----:B------:R-:W-:Y:S02]  /*4710*/  ISETP.GT.U32.AND P5, PT, R45, R252, PT ;  /* 0x000000fc2d00720c */ /* 0x000fe40003fa4070 */
[----:B------:R-:W-:Y:S02]  /*4720*/  FSEL R84, R60, -INF , !P4 ;  /* 0xff8000003c547808 */ /* 0x000fe40006000000 */
[----:B------:R-:W-:Y:S02]  /*4730*/  IADD3 R45, P4, R198, 0x71, RZ ;  /* 0x00000071c62d7810 */ /* 0x000fe40007f9e0ff */
[----:B------:R-:W-:-:S03]  /*4740*/  ISETP.GT.U32.AND.EX P1, PT, R50, RZ, PT, P1 ;  /* 0x000000ff3200720c */ /* 0x000fc60003f24110 */
[----:B------:R-:W-:Y:S01]  /*4750*/  IMAD.X R52, RZ, RZ, R197, P4 ;  /* 0x000000ffff347224 */ /* 0x000fe200020e06c5 */
[C---:B------:R-:W-:Y:S02]  /*4760*/  ISETP.GT.U32.AND P4, PT, R45.reuse, R2, PT ;  /* 0x000000022d00720c */ /* 0x040fe40003f84070 */
[----:B------:R-:W-:Y:S02]  /*4770*/  FSEL R97, R62, -INF , !P1 ;  /* 0xff8000003e617808 */ /* 0x000fe40004800000 */
[----:B------:R-:W-:Y:S02]  /*4780*/  ISETP.GT.U32.AND P1, PT, R45, R112, PT ;  /* 0x000000702d00720c */ /* 0x000fe40003f24070 */
[----:B------:R-:W-:Y:S02]  /*4790*/  ISETP.GT.U32.AND.EX P6, PT, R50, RZ, PT, P6 ;  /* 0x000000ff3200720c */ /* 0x000fe40003fc4160 */
[C---:B------:R-:W-:Y:S02]  /*47a0*/  ISETP.GT.U32.AND.EX P4, PT, R52.reuse, RZ, PT, P4 ;  /* 0x000000ff3400720c */ /* 0x040fe40003f84140 */
[----:B------:R-:W-:-:S02]  /*47b0*/  ISETP.GT.U32.AND.EX P1, PT, R52, RZ, PT, P1 ;  /* 0x000000ff3400720c */ /* 0x000fc40003f24110 */
[----:B------:R-:W-:Y:S02]  /*47c0*/  FSEL R87, R87, -INF , !P6 ;  /* 0xff80000057577808 */ /* 0x000fe40007000000 */
[----:B------:R-:W-:Y:S02]  /*47d0*/  ISETP.GT.U32.AND P6, PT, R45, R231, PT ;  /* 0x000000e72d00720c */ /* 0x000fe40003fc4070 */
[----:B------:R-:W-:Y:S02]  /*47e0*/  FSEL R86, R61, -INF , !P4 ;  /* 0xff8000003d567808 */ /* 0x000fe40006000000 */
[----:B------:R-:W-:Y:S02]  /*47f0*/  ISETP.GT.U32.AND P4, PT, R45, R252, PT ;  /* 0x000000fc2d00720c */ /* 0x000fe40003f84070 */
[----:B------:R-:W-:Y:S02]  /*4800*/  FSEL R98, R63, -INF , !P1 ;  /* 0xff8000003f627808 */ /* 0x000fe40004800000 */
[----:B------:R-:W-:-:S02]  /*4810*/  IADD3 R45, P1, R198, 0x78, RZ ;  /* 0x00000078c62d7810 */ /* 0x000fc40007f3e0ff */
[----:B------:R-:W-:-:S03]  /*4820*/  ISETP.GT.U32.AND.EX P6, PT, R52, RZ, PT, P6 ;  /* 0x000000ff3400720c */ /* 0x000fc60003fc4160 */
[----:B------:R-:W-:Y:S01]  /*4830*/  IMAD.X R59, RZ, RZ, R197, P1 ;  /* 0x000000ffff3b7224 */ /* 0x000fe200008e06c5 */
[----:B------:R-:W-:Y:S02]  /*4840*/  FSEL R225, R133, -INF , !P6 ;  /* 0xff80000085e17808 */ /* 0x000fe40007000000 */
[----:B------:R-:W-:-:S04]  /*4850*/  ISETP.GT.U32.AND P6, PT, R45, R2, PT ;  /* 0x000000022d00720c */ /* 0x000fc80003fc4070 */
[----:B------:R-:W-:-:S04]  /*4860*/  ISETP.GT.U32.AND.EX P6, PT, R59, RZ, PT, P6 ;  /* 0x000000ff3b00720c */ /* 0x000fc80003fc4160 */
[----:B------:R-:W-:Y:S02]  /*4870*/  FSEL R99, R99, -INF , !P6 ;  /* 0xff80000063637808 */ /* 0x000fe40007000000 */
[----:B------:R-:W-:-:S04]  /*4880*/  ISETP.GT.U32.AND P6, PT, R45, R231, PT ;  /* 0x000000e72d00720c */ /* 0x000fc80003fc4070 */
[----:B------:R-:W-:Y:S02]  /*4890*/  ISETP.GT.U32.AND.EX P6, PT, R59, RZ, PT, P6 ;  /* 0x000000ff3b00720c */ /* 0x000fe40003fc4160 */
[----:B------:R-:W-:Y:S02]  /*48a0*/  ISETP.GT.U32.AND.EX P2, PT, R48, RZ, PT, P2 ;  /* 0x000000ff3000720c */ /* 0x000fe40003f44120 */
[----:B------:R-:W-:Y:S02]  /*48b0*/  FSEL R104, R104, -INF , !P6 ;  /* 0xff80000068687808 */ /* 0x000fe40007000000 */
[----:B------:R-:W-:Y:S01]  /*48c0*/  IADD3 R48, P6, R198, 0x8, RZ ;  /* 0x00000008c6307810 */ /* 0x000fe20007fde0ff */
[----:B------:R-:W-:-:S04]  /*48d0*/  FMUL R56, R148, c[0x0][0x188] ;  /* 0x0000620094387a20 */ /* 0x000fc80000400000 */
[----:B------:R-:W-:Y:S01]  /*48e0*/  IMAD.X R49, RZ, RZ, R197, P6 ;  /* 0x000000ffff317224 */ /* 0x000fe200030e06c5 */
[----:B------:R-:W-:-:S04]  /*48f0*/  ISETP.GT.U32.AND P6, PT, R48, R2, PT ;  /* 0x000000023000720c */ /* 0x000fc80003fc4070 */
[----:B------:R-:W-:Y:S02]  /*4900*/  ISETP.GT.U32.AND.EX P6, PT, R49, RZ, PT, P6 ;  /* 0x000000ff3100720c */ /* 0x000fe40003fc4160 */
[----:B------:R-:W-:Y:S02]  /*4910*/  ISETP.GT.U32.AND P1, PT, R45, R112, PT ;  /* 0x000000702d00720c */ /* 0x000fe40003f24070 */
[----:B------:R-:W-:Y:S02]  /*4920*/  FSEL R56, R56, -INF , !P6 ;  /* 0xff80000038387808 */ /* 0x000fe40007000000 */
[----:B------:R-:W-:Y:S02]  /*4930*/  ISETP.GT.U32.AND P6, PT, R48, R231, PT ;  /* 0x000000e73000720c */ /* 0x000fe40003fc4070 */
[----:B------:R-:W-:Y:S02]  /*4940*/  ISETP.GT.U32.AND.EX P1, PT, R59, RZ, PT, P1 ;  /* 0x000000ff3b00720c */ /* 0x000fe40003f24110 */
[----:B------:R-:W-:-:S02]  /*4950*/  ISETP.GT.U32.AND.EX P6, PT, R49, RZ, PT, P6 ;  /* 0x000000ff3100720c */ /* 0x000fc40003fc4160 */
[----:B------:R-:W-:Y:S02]  /*4960*/  FSEL R108, R108, -INF , !P1 ;  /* 0xff8000006c6c7808 */ /* 0x000fe40004800000 */
[-C--:B------:R-:W-:Y:S02]  /*4970*/  ISETP.GT.U32.AND P1, PT, R45, R252.reuse, PT ;  /* 0x000000fc2d00720c */ /* 0x080fe40003f24070 */
[----:B------:R-:W-:Y:S02]  /*4980*/  FSEL R45, R28, -INF , !P6 ;  /* 0xff8000001c2d7808 */ /* 0x000fe40007000000 */
[----:B------:R-:W-:-:S04]  /*4990*/  ISETP.GT.U32.AND P6, PT, R48, R252, PT ;  /* 0x000000fc3000720c */ /* 0x000fc80003fc4070 */
[----:B------:R-:W-:-:S04]  /*49a0*/  ISETP.GT.U32.AND.EX P6, PT, R49, RZ, PT, P6 ;  /* 0x000000ff3100720c */ /* 0x000fc80003fc4160 */
[----:B------:R-:W-:Y:S02]  /*49b0*/  FSEL R48, R30, -INF , !P6 ;  /* 0xff8000001e307808 */ /* 0x000fe40007000000 */
[----:B------:R-:W-:Y:S01]  /*49c0*/  ISETP.GT.U32.AND P6, PT, R198, R2, PT ;  /* 0x00000002c600720c */ /* 0x000fe20003fc4070 */
[----:B------:R-:W-:-:S03]  /*49d0*/  FMUL R61, R88, c[0x0][0x188] ;  /* 0x00006200583d7a20 */ /* 0x000fc60000400000 */
[----:B------:R-:W-:-:S04]  /*49e0*/  ISETP.GT.U32.AND.EX P6, PT, R197, RZ, PT, P6 ;  /* 0x000000ffc500720c */ /* 0x000fc80003fc4160 */
[----:B------:R-:W-:Y:S02]  /*49f0*/  FSEL R61, R61, -INF , !P6 ;  /* 0xff8000003d3d7808 */ /* 0x000fe40007000000 */
[----:B------:R-:W-:Y:S02]  /*4a00*/  FSEL R53, R53, -INF , !P6 ;  /* 0xff80000035357808 */ /* 0x000fe40007000000 */
[----:B------:R-:W-:Y:S01]  /*4a10*/  ISETP.GE.U32.AND P6, PT, R198, R2, PT ;  /* 0x00000002c600720c */ /* 0x000fe20003fc6070 */
[----:B------:R-:W-:-:S03]  /*4a20*/  FMUL R60, R89, c[0x0][0x188] ;  /* 0x00006200593c7a20 */ /* 0x000fc60000400000 */
[----:B------:R-:W-:-:S04]  /*4a30*/  ISETP.GE.U32.AND.EX P6, PT, R197, RZ, PT, P6 ;  /* 0x000000ffc500720c */ /* 0x000fc80003fc6160 */
[----:B------:R-:W-:Y:S02]  /*4a40*/  FSEL R60, R60, -INF , !P6 ;  /* 0xff8000003c3c7808 */ /* 0x000fe40007000000 */
[----:B------:R-:W-:Y:S01]  /*4a50*/  ISETP.GT.U32.AND P6, PT, R198, R112, PT ;  /* 0x00000070c600720c */ /* 0x000fe20003fc4070 */
[----:B------:R-:W-:-:S03]  /*4a60*/  FMUL R57, R90, c[0x0][0x188] ;  /* 0x000062005a397a20 */ /* 0x000fc60000400000 */
[----:B------:R-:W-:-:S04]  /*4a70*/  ISETP.GT.U32.AND.EX P6, PT, R197, RZ, PT, P6 ;  /* 0x000000ffc500720c */ /* 0x000fc80003fc4160 */
[----:B------:R-:W-:Y:S02]  /*4a80*/  FSEL R57, R57, -INF , !P6 ;  /* 0xff80000039397808 */ /* 0x000fe40007000000 */
[----:B------:R-:W-:Y:S01]  /*4a90*/  ISETP.GE.U32.AND P6, PT, R198, R112, PT ;  /* 0x00000070c600720c */ /* 0x000fe20003fc6070 */
[----:B------:R-:W-:-:S03]  /*4aa0*/  FMUL R58, R91, c[0x0][0x188] ;  /* 0x000062005b3a7a20 */ /* 0x000fc60000400000 */
[----:B------:R-:W-:-:S04]  /*4ab0*/  ISETP.GE.U32.AND.EX P6, PT, R197, RZ, PT, P6 ;  /* 0x000000ffc500720c */ /* 0x000fc80003fc6160 */
[----:B------:R-:W-:Y:S02]  /*4ac0*/  FSEL R58, R58, -INF , !P6 ;  /* 0xff8000003a3a7808 */ /* 0x000fe40007000000 */
[----:B------:R-:W-:Y:S02]  /*4ad0*/  ISETP.GT.U32.AND.EX P5, PT, R50, RZ, PT, P5 ;  /* 0x000000ff3200720c */ /* 0x000fe40003fa4150 */
[----:B------:R-:W-:-:S04]  /*4ae0*/  FMNMX R50, R57, R58, !PT ;  /* 0x0000003a39327209 */ /* 0x000fc80007800000 */
[----:B------:R-:W-:-:S04]  /*4af0*/  FMNMX R50, R53, R50, !PT ;  /* 0x0000003235327209 */ /* 0x000fc80007800000 */
[----:B------:R-:W-:-:S04]  /*4b00*/  FMNMX R50, R194, R50, !PT ;  /* 0x00000032c2327209 */ /* 0x000fc80007800000 */
[----:B------:R-:W-:-:S04]  /*4b10*/  FMNMX R50, R16, R50, !PT ;  /* 0x0000003210327209 */ /* 0x000fc80007800000 */
[----:B------:R-:W-:-:S04]  /*4b20*/  FMNMX R50, R22, R50, !PT ;  /* 0x0000003216327209 */ /* 0x000fc80007800000 */
[----:B------:R-:W-:-:S04]  /*4b30*/  FMNMX R50, R17, R50, !PT ;  /* 0x0000003211327209 */ /* 0x000fc80007800000 */
[----:B------:R-:W-:Y:S02]  /*4b40*/  FMNMX R50, R15, R50, !PT ;  /* 0x000000320f327209 */ /* 0x000fe40007800000 */
[----:B------:R-:W-:Y:S02]  /*4b50*/  ISETP.GT.U32.AND.EX P1, PT, R59, RZ, PT, P1 ;  /* 0x000000ff3b00720c */ /* 0x000fe40003f24110 */
[----:B------:R-:W-:Y:S02]  /*4b60*/  FMNMX R50, R26, R50, !PT ;  /* 0x000000321a327209 */ /* 0x000fe40007800000 */
[----:B------:R-:W-:Y:S02]  /*4b70*/  FMNMX R59, R61, R60, !PT ;  /* 0x0000003c3d3b7209 */ /* 0x000fe40007800000 */
[----:B------:R-:W-:Y:S02]  /*4b80*/  FMNMX R50, R92, R50, !PT ;  /* 0x000000325c327209 */ /* 0x000fe40007800000 */
[----:B------:R-:W-:-:S02]  /*4b90*/  FMNMX R59, R56, R59, !PT ;  /* 0x0000003b383b7209 */ /* 0x000fc40007800000 */
[----:B------:R-:W-:Y:S02]  /*4ba0*/  FMNMX R50, R120, R50, !PT ;  /* 0x0000003278327209 */ /* 0x000fe40007800000 */
[----:B------:R-:W-:Y:S02]  /*4bb0*/  FMNMX R59, R196, R59, !PT ;  /* 0x0000003bc43b7209 */ /* 0x000fe40007800000 */
[----:B------:R-:W-:Y:S02]  /*4bc0*/  FMNMX R50, R121, R50, !PT ;  /* 0x0000003279327209 */ /* 0x000fe40007800000 */
[----:B------:R-:W-:Y:S02]  /*4bd0*/  FMNMX R59, R14, R59, !PT ;  /* 0x0000003b0e3b7209 */ /* 0x000fe40007800000 */
[----:B------:R-:W-:Y:S02]  /*4be0*/  FMNMX R50, R200, R50, !PT ;  /* 0x00000032c8327209 */ /* 0x000fe40007800000 */
[----:B------:R-:W-:-:S02]  /*4bf0*/  FMNMX R59, R18, R59, !PT ;  /* 0x0000003b123b7209 */ /* 0x000fc40007800000 */
[----:B------:R-:W-:Y:S02]  /*4c00*/  FMNMX R50, R188, R50, !PT ;  /* 0x00000032bc327209 */ /* 0x000fe40007800000 */
[----:B------:R-:W-:Y:S02]  /*4c10*/  FMNMX R59, R12, R59, !PT ;  /* 0x0000003b0c3b7209 */ /* 0x000fe40007800000 */
[----:B------:R-:W-:Y:S02]  /*4c20*/  ISETP.GT.U32.AND P6, PT, R198, R231, PT ;  /* 0x000000e7c600720c */ /* 0x000fe40003fc4070 */
[----:B------:R-:W-:Y:S02]  /*4c30*/  FMNMX R50, R176, R50, !PT ;  /* 0x00000032b0327209 */ /* 0x000fe40007800000 */
[----:B------:R-:W-:Y:S02]  /*4c40*/  FMNMX R59, R21, R59, !PT ;  /* 0x0000003b153b7209 */ /* 0x000fe40007800000 */
[----:B------:R-:W-:-:S02]  /*4c50*/  ISETP.GT.U32.AND.EX P6, PT, R197, RZ, PT, P6 ;  /* 0x000000ffc500720c */ /* 0x000fc40003fc4160 */
[----:B------:R-:W-:Y:S02]  /*4c60*/  FMNMX R50, R168, R50, !PT ;  /* 0x00000032a8327209 */ /* 0x000fe40007800000 */
[----:B------:R-:W-:Y:S02]  /*4c70*/  FMNMX R59, R23, R59, !PT ;  /* 0x0000003b173b7209 */ /* 0x000fe40007800000 */
[----:B------:R-:W-:Y:S02]  /*4c80*/  FSEL R54, R54, -INF , !P6 ;  /* 0xff80000036367808 */ /* 0x000fe40007000000 */
[----:B------:R-:W-:Y:S02]  /*4c90*/  ISETP.GE.U32.AND P6, PT, R198, R231, PT ;  /* 0x000000e7c600720c */ /* 0x000fe40003fc6070 */
[----:B------:R-:W-:Y:S02]  /*4ca0*/  FMNMX R50, R217, R50, !PT ;  /* 0x00000032d9327209 */ /* 0x000fe40007800000 */
[----:B------:R-:W-:-:S02]  /*4cb0*/  FMNMX R59, R27, R59, !PT ;  /* 0x0000003b1b3b7209 */ /* 0x000fc40007800000 */
[----:B------:R-:W-:Y:S02]  /*4cc0*/  ISETP.GE.U32.AND.EX P6, PT, R197, RZ, PT, P6 ;  /* 0x000000ffc500720c */ /* 0x000fe40003fc6160 */
[----:B------:R-:W-:Y:S02]  /*4cd0*/  FMNMX R50, R213, R50, !PT ;  /* 0x00000032d5327209 */ /* 0x000fe40007800000 */
[----:B------:R-:W-:Y:S02]  /*4ce0*/  FMNMX R59, R94, R59, !PT ;  /* 0x0000003b5e3b7209 */ /* 0x000fe40007800000 */
[----:B------:R-:W-:Y:S02]  /*4cf0*/  FSEL R55, R55, -INF , !P6 ;  /* 0xff80000037377808 */ /* 0x000fe40007000000 */
[----:B------:R-:W-:Y:S02]  /*4d00*/  FMNMX R50, R207, R50, !PT ;  /* 0x00000032cf327209 */ /* 0x000fe40007800000 */
[----:B------:R-:W-:-:S02]  /*4d10*/  FMNMX R59, R140, R59, !PT ;  /* 0x0000003b8c3b7209 */ /* 0x000fc40007800000 */
[----:B------:R-:W-:Y:S02]  /*4d20*/  ISETP.GT.U32.AND.EX P0, PT, R46, RZ, PT, P0 ;  /* 0x000000ff2e00720c */ /* 0x000fe40003f04100 */
[----:B------:R-:W-:Y:S02]  /*4d30*/  FMNMX R46, R54, R55, !PT ;  /* 0x00000037362e7209 */ /* 0x000fe40007800000 */
[----:B------:R-:W-:Y:S02]  /*4d40*/  FMNMX R50, R205, R50, !PT ;  /* 0x00000032cd327209 */ /* 0x000fe40007800000 */
[----:B------:R-:W-:Y:S02]  /*4d50*/  FMNMX R59, R202, R59, !PT ;  /* 0x0000003bca3b7209 */ /* 0x000fe40007800000 */
[----:B------:R-:W-:Y:S02]  /*4d60*/  ISETP.GT.U32.AND P6, PT, R198, R252, PT ;  /* 0x000000fcc600720c */ /* 0x000fe40003fc4070 */
[----:B------:R-:W-:-:S02]  /*4d70*/  FMNMX R46, R45, R46, !PT ;  /* 0x0000002e2d2e7209 */ /* 0x000fc40007800000 */
[----:B------:R-:W-:Y:S01]  /*4d80*/  FMNMX R50, R203, R50, !PT ;  /* 0x00000032cb327209 */ /* 0x000fe20007800000 */
[----:B------:R-:W-:Y:S01]  /*4d90*/  FMUL R49, R82, c[0x0][0x188] ;  /* 0x0000620052317a20 */ /* 0x000fe20000400000 */
[----:B------:R-:W-:Y:S01]  /*4da0*/  FMNMX R59, R195, R59, !PT ;  /* 0x0000003bc33b7209 */ /* 0x000fe20007800000 */
[----:B------:R-:W-:Y:S01]  /*4db0*/  FMUL R28, R165, c[0x0][0x188] ;  /* 0x00006200a51c7a20 */ /* 0x000fe20000400000 */
[----:B------:R-:W-:Y:S02]  /*4dc0*/  ISETP.GT.U32.AND.EX P6, PT, R197, RZ, PT, P6 ;  /* 0x000000ffc500720c */ /* 0x000fe40003fc4160 */
[----:B------:R-:W-:Y:S01]  /*4dd0*/  ISETP.GT.U32.AND.EX P4, PT, R52, RZ, PT, P4 ;  /* 0x000000ff3400720c */ /* 0x000fe20003f84140 */
[----:B------:R-:W-:Y:S01]  /*4de0*/  FMUL R30, R167, c[0x0][0x188] ;  /* 0x00006200a71e7a20 */ /* 0x000fe20000400000 */
[----:B------:R-:W-:Y:S02]  /*4df0*/  FMNMX R46, R189, R46, !PT ;  /* 0x0000002ebd2e7209 */ /* 0x000fe40007800000 */
[----:B------:R-:W-:Y:S01]  /*4e00*/  ISETP.GT.U32.AND.EX P3, PT, R44, RZ, PT, P3 ;  /* 0x000000ff2c00720c */ /* 0x000fe20003f64130 */
[----:B------:R-:W-:Y:S01]  /*4e10*/  FMUL R88, R105, c[0x0][0x188] ;  /* 0x0000620069587a20 */ /* 0x000fe20000400000 */
[----:B------:R-:W-:Y:S01]  /*4e20*/  FMNMX R50, R199, R50, !PT ;  /* 0x00000032c7327209 */ /* 0x000fe20007800000 */
[----:B------:R-:W-:Y:S01]  /*4e30*/  FMUL R91, R118, c[0x0][0x188] ;  /* 0x00006200765b7a20 */ /* 0x000fe20000400000 */
[----:B------:R-:W-:Y:S01]  /*4e40*/  FMNMX R59, R182, R59, !PT ;  /* 0x0000003bb63b7209 */ /* 0x000fe20007800000 */
[----:B------:R-:W-:Y:S01]  /*4e50*/  FMUL R90, R119, c[0x0][0x188] ;  /* 0x00006200775a7a20 */ /* 0x000fe20000400000 */
[----:B------:R-:W-:Y:S01]  /*4e60*/  FSEL R49, R49, -INF , !P6 ;  /* 0xff80000031317808 */ /* 0x000fe20007000000 */
[----:B------:R-:W-:Y:S01]  /*4e70*/  LDSM.16.M88.4 R80, [R8+0x5800] ;  /* 0x005800000850783b */ /* 0x000fe20000000200 */
[----:B------:R-:W-:-:S02]  /*4e80*/  FMNMX R46, R20, R46, !PT ;  /* 0x0000002e142e7209 */ /* 0x000fc40007800000 */
[----:B------:R-:W-:Y:S02]  /*4e90*/  FMNMX R50, R183, R50, !PT ;  /* 0x00000032b7327209 */ /* 0x000fe40007800000 */
[----:B------:R-:W-:Y:S02]  /*4ea0*/  IADD3 R62, P6, R198, 0x79, RZ ;  /* 0x00000079c63e7810 */ /* 0x000fe40007fde0ff */
[----:B------:R-:W-:Y:S02]  /*4eb0*/  FMNMX R59, R174, R59, !PT ;  /* 0x0000003bae3b7209 */ /* 0x000fe40007800000 */
[----:B------:R-:W-:Y:S02]  /*4ec0*/  FMNMX R46, R19, R46, !PT ;  /* 0x0000002e132e7209 */ /* 0x000fe40007800000 */
[----:B------:R-:W-:Y:S02]  /*4ed0*/  FMNMX R50, R175, R50, !PT ;  /* 0x00000032af327209 */ /* 0x000fe40007800000 */
[----:B------:R-:W-:-:S02]  /*4ee0*/  IADD3.X R63, RZ, R197, RZ, P6, !PT ;  /* 0x000000c5ff3f7210 */ /* 0x000fc400037fe4ff */
[----:B------:R-:W-:Y:S02]  /*4ef0*/  ISETP.GE.U32.AND P6, PT, R198, R252, PT ;  /* 0x000000fcc600720c */ /* 0x000fe40003fc6070 */
[----:B------:R-:W-:Y:S02]  /*4f00*/  FMNMX R59, R220, R59, !PT ;  /* 0x0000003bdc3b7209 */ /* 0x000fe40007800000 */
[----:B------:R-:W-:Y:S02]  /*4f10*/  FMNMX R46, R11, R46, !PT ;  /* 0x0000002e0b2e7209 */ /* 0x000fe40007800000 */
[----:B------:R-:W-:Y:S02]  /*4f20*/  FMNMX R50, R143, R50, !PT ;  /* 0x000000328f327209 */ /* 0x000fe40007800000 */
[----:B------:R-:W-:Y:S02]  /*4f30*/  ISETP.GE.U32.AND.EX P6, PT, R197, RZ, PT, P6 ;  /* 0x000000ffc500720c */ /* 0x000fe40003fc6160 */
[----:B------:R-:W-:-:S02]  /*4f40*/  FMNMX R59, R216, R59, !PT ;  /* 0x0000003bd83b7209 */ /* 0x000fc40007800000 */
[----:B------:R-:W-:Y:S02]  /*4f50*/  FMNMX R46, R25, R46, !PT ;  /* 0x0000002e192e7209 */ /* 0x000fe40007800000 */
[----:B------:R-:W-:Y:S02]  /*4f60*/  FMNMX R50, R33, R50, !PT ;  /* 0x0000003221327209 */ /* 0x000fe40007800000 */
[----:B------:R-:W-:Y:S02]  /*4f70*/  FSEL R51, R51, -INF , !P6 ;  /* 0xff80000033337808 */ /* 0x000fe40007000000 */
[----:B------:R-:W-:Y:S02]  /*4f80*/  FMNMX R59, R212, R59, !PT ;  /* 0x0000003bd43b7209 */ /* 0x000fe40007800000 */
[----:B------:R-:W-:Y:S02]  /*4f90*/  ISETP.GT.U32.AND P6, PT, R62, R2, PT ;  /* 0x000000023e00720c */ /* 0x000fe40003fc4070 */
[----:B------:R-:W-:-:S02]  /*4fa0*/  FMNMX R46, R29, R46, !PT ;  /* 0x0000002e1d2e7209 */ /* 0x000fc40007800000 */
[----:B------:R-:W-:Y:S02]  /*4fb0*/  FMNMX R50, R35, R50, !PT ;  /* 0x0000003223327209 */ /* 0x000fe40007800000 */
[----:B------:R-:W-:Y:S02]  /*4fc0*/  FMNMX R59, R206, R59, !PT ;  /* 0x0000003bce3b7209 */ /* 0x000fe40007800000 */
[----:B------:R-:W-:Y:S02]  /*4fd0*/  FMNMX R52, R49, R51, !PT ;  /* 0x0000003331347209 */ /* 0x000fe40007800000 */
[----:B------:R-:W-:Y:S02]  /*4fe0*/  ISETP.GT.U32.AND.EX P6, PT, R63, RZ, PT, P6 ;  /* 0x000000ff3f00720c */ /* 0x000fe40003fc4160 */
[----:B------:R-:W-:Y:S02]  /*4ff0*/  FMNMX R46, R93, R46, !PT ;  /* 0x0000002e5d2e7209 */ /* 0x000fe40007800000 */
[----:B------:R-:W-:-:S02]  /*5000*/  FMNMX R50, R39, R50, !PT ;  /* 0x0000003227327209 */ /* 0x000fc40007800000 */
[----:B------:R-:W-:Y:S02]  /*5010*/  FMNMX R59, R204, R59, !PT ;  /* 0x0000003bcc3b7209 */ /* 0x000fe40007800000 */
[----:B------:R-:W-:Y:S02]  /*5020*/  FMNMX R52, R48, R52, !PT ;  /* 0x0000003430347209 */ /* 0x000fe40007800000 */
[----:B------:R-:W-:Y:S02]  /*5030*/  FSEL R28, R28, -INF , !P6 ;  /* 0xff8000001c1c7808 */ /* 0x000fe40007000000 */
[----:B------:R-:W-:Y:S02]  /*5040*/  ISETP.GT.U32.AND P6, PT, R62, R112, PT ;  /* 0x000000703e00720c */ /* 0x000fe40003fc4070 */
[----:B------:R-:W-:Y:S02]  /*5050*/  FMNMX R46, R122, R46, !PT ;  /* 0x0000002e7a2e7209 */ /* 0x000fe40007800000 */
[----:B------:R-:W-:-:S02]  /*5060*/  FMNMX R50, R97, R50, !PT ;  /* 0x0000003261327209 */ /* 0x000fc40007800000 */
[----:B------:R-:W-:Y:S02]  /*5070*/  FMNMX R59, R201, R59, !PT ;  /* 0x0000003bc93b7209 */ /* 0x000fe40007800000 */
[----:B------:R-:W-:Y:S02]  /*5080*/  FMNMX R52, R185, R52, !PT ;  /* 0x00000034b9347209 */ /* 0x000fe40007800000 */
[----:B------:R-:W-:Y:S02]  /*5090*/  ISETP.GT.U32.AND.EX P6, PT, R63, RZ, PT, P6 ;  /* 0x000000ff3f00720c */ /* 0x000fe40003fc4160 */
[----:B------:R-:W-:Y:S02]  /*50a0*/  FMNMX R46, R96, R46, !PT ;  /* 0x0000002e602e7209 */ /* 0x000fe40007800000 */
[----:B------:R-:W-:Y:S02]  /*50b0*/  FMNMX R50, R98, R50, !PT ;  /* 0x0000003262327209 */ /* 0x000fe40007800000 */
[----:B------:R-:W-:-:S02]  /*50c0*/  FMNMX R59, R193, R59, !PT ;  /* 0x0000003bc13b7209 */ /* 0x000fc40007800000 */
[----:B------:R-:W-:Y:S02]  /*50d0*/  FMNMX R52, R10, R52, !PT ;  /* 0x000000340a347209 */ /* 0x000fe40007800000 */
[----:B------:R-:W-:Y:S02]  /*50e0*/  FSEL R30, R30, -INF , !P6 ;  /* 0xff8000001e1e7808 */ /* 0x000fe40007000000 */
[----:B------:R-:W-:Y:S02]  /*50f0*/  FMNMX R46, R192, R46, !PT ;  /* 0x0000002ec02e7209 */ /* 0x000fe40007800000 */
[----:B------:R-:W-:Y:S02]  /*5100*/  FMNMX R50, R108, R50, !PT ;  /* 0x000000326c327209 */ /* 0x000fe40007800000 */
[----:B------:R-:W-:Y:S02]  /*5110*/  FMNMX R59, R181, R59, !PT ;  /* 0x0000003bb53b7209 */ /* 0x000fe40007800000 */
[----:B------:R-:W-:-:S02]  /*5120*/  FMNMX R52, R13, R52, !PT ;  /* 0x000000340d347209 */ /* 0x000fc40007800000 */
[----:B------:R-:W-:Y:S02]  /*5130*/  FMNMX R46, R180, R46, !PT ;  /* 0x0000002eb42e7209 */ /* 0x000fe40007800000 */
[----:B------:R-:W-:Y:S02]  /*5140*/  FMNMX R50, R30, R50, !PT ;  /* 0x000000321e327209 */ /* 0x000fe40007800000 */
[----:B------:R-:W-:Y:S02]  /*5150*/  FMNMX R59, R173, R59, !PT ;  /* 0x0000003bad3b7209 */ /* 0x000fe40007800000 */
[----:B------:R-:W-:Y:S01]  /*5160*/  FMNMX R52, R9, R52, !PT ;  /* 0x0000003409347209 */ /* 0x000fe20007800000 */
[----:B------:R-:W0:Y:S01]  /*5170*/  SHFL.BFLY PT, R44, R50, 0x2, 0x1f ;  /* 0x0c401f00322c7f89 */ /* 0x000e2200000e0000 */
        /* <DEDUP_REMOVED lines=19> */
[----:B0-----:R-:W-:-:S02]  /*52b0*/  FMNMX R50, R50, R44, !PT ;  /* 0x0000002c32327209 */ /* 0x001fc40007800000 */
[----:B------:R-:W-:Y:S02]  /*52c0*/  FMNMX R59, R28, R59, !PT ;  /* 0x0000003b1c3b7209 */ /* 0x000fe40007800000 */
[----:B------:R-:W-:Y:S02]  /*52d0*/  FMNMX R44, R179, R52, !PT ;  /* 0x00000034b32c7209 */ /* 0x000fe40007800000 */
[----:B------:R-:W-:Y:S01]  /*52e0*/  FMNMX R46, R209, R46, !PT ;  /* 0x0000002ed12e7209 */ /* 0x000fe20007800000 */
[----:B------:R-:W0:Y:S01]  /*52f0*/  SHFL.BFLY PT, R89, R59, 0x2, 0x1f ;  /* 0x0c401f003b597f89 */ /* 0x000e2200000e0000 */
        /* <DEDUP_REMOVED lines=13> */
[----:B0-----:R-:W-:Y:S02]  /*53d0*/  FMNMX R89, R59, R89, !PT ;  /* 0x000000593b597209 */ /* 0x001fe40007800000 */
[----:B------:R-:W-:-:S02]  /*53e0*/  ISETP.GT.U32.AND P6, PT, R62, R231, PT ;  /* 0x000000e73e00720c */ /* 0x000fc40003fc4070 */
[----:B------:R-:W-:Y:S02]  /*53f0*/  FMNMX R46, R87, R46, !PT ;  /* 0x0000002e572e7209 */ /* 0x000fe40007800000 */
[----:B------:R-:W-:Y:S01]  /*5400*/  FMNMX R44, R208, R44, !PT ;  /* 0x0000002cd02c7209 */ /* 0x000fe20007800000 */
[----:B------:R-:W0:Y:S01]  /*5410*/  SHFL.BFLY PT, R52, R89, 0x1, 0x1f ;  /* 0x0c201f0059347f89 */ /* 0x000e2200000e0000 */
[----:B------:R-:W-:Y:S02]  /*5420*/  ISETP.GT.U32.AND.EX P6, PT, R63, RZ, PT, P6 ;  /* 0x000000ff3f00720c */ /* 0x000fe40003fc4160 */
[----:B------:R-:W-:Y:S02]  /*5430*/  FMNMX R46, R225, R46, !PT ;  /* 0x0000002ee12e7209 */ /* 0x000fe40007800000 */
[----:B------:R-:W-:Y:S02]  /*5440*/  FMNMX R44, R177, R44, !PT ;  /* 0x0000002cb12c7209 */ /* 0x000fe40007800000 */
[----:B------:R-:W-:-:S02]  /*5450*/  FSEL R88, R88, -INF , !P6 ;  /* 0xff80000058587808 */ /* 0x000fc40007000000 */
[----:B------:R-:W-:Y:S02]  /*5460*/  FMNMX R46, R104, R46, !PT ;  /* 0x0000002e682e7209 */ /* 0x000fe40007800000 */
[----:B------:R-:W-:Y:S02]  /*5470*/  FMNMX R44, R169, R44, !PT ;  /* 0x0000002ca92c7209 */ /* 0x000fe40007800000 */
[----:B------:R-:W-:Y:S02]  /*5480*/  FMNMX R46, R88, R46, !PT ;  /* 0x0000002e582e7209 */ /* 0x000fe40007800000 */
[----:B------:R-:W-:Y:S02]  /*5490*/  FSEL R105, R47, -INF , !P2 ;  /* 0xff8000002f697808 */ /* 0x000fe40005000000 */
[----:B------:R-:W-:Y:S02]  /*54a0*/  FMNMX R47, R226, R44, !PT ;  /* 0x0000002ce22f7209 */ /* 0x000fe40007800000 */
[----:B------:R-:W1:Y:S01]  /*54b0*/  SHFL.BFLY PT, R44, R46, 0x2, 0x1f ;  /* 0x0c401f002e2c7f89 */ /* 0x000e6200000e0000 */
[----:B------:R-:W-:-:S02]  /*54c0*/  FSEL R91, R91, -INF , !P3 ;  /* 0xff8000005b5b7808 */ /* 0x000fc40005800000 */
[----:B------:R-:W-:Y:S02]  /*54d0*/  FMNMX R47, R105, R47, !PT ;  /* 0x0000002f692f7209 */ /* 0x000fe40007800000 */
[----:B------:R-:W-:Y:S02]  /*54e0*/  FSEL R90, R90, -INF , !P0 ;  /* 0xff8000005a5a7808 */ /* 0x000fe40004000000 */
[----:B------:R-:W-:Y:S01]  /*54f0*/  FMNMX R47, R91, R47, !PT ;  /* 0x0000002f5b2f7209 */ /* 0x000fe20007800000 */
[----:B------:R-:W-:Y:S01]  /*5500*/  FMUL R112, R106, c[0x0][0x188] ;  /* 0x000062006a707a20 */ /* 0x000fe20000400000 */
[----:B------:R-:W-:Y:S02]  /*5510*/  FSEL R106, R134, -INF , !P5 ;  /* 0xff800000866a7808 */ /* 0x000fe40006800000 */
[----:B------:R-:W-:Y:S02]  /*5520*/  FMNMX R47, R90, R47, !PT ;  /* 0x0000002f5a2f7209 */ /* 0x000fe40007800000 */
[----:B0-----:R-:W-:-:S02]  /*5530*/  FMNMX R89, R89, R52, !PT ;  /* 0x0000003459597209 */ /* 0x001fc40007800000 */
[----:B------:R-:W-:Y:S02]  /*5540*/  ISETP.GT.U32.AND P6, PT, R62, R252, PT ;  /* 0x000000fc3e00720c */ /* 0x000fe40003fc4070 */
[----:B------:R-:W-:Y:S02]  /*5550*/  FSEL R113, R113, -INF , !P4 ;  /* 0xff80000071717808 */ /* 0x000fe40006000000 */
[----:B------:R-:W-:Y:S02]  /*5560*/  FMNMX R47, R106, R47, !PT ;  /* 0x0000002f6a2f7209 */ /* 0x000fe40007800000 */
[----:B------:R-:W-:Y:S02]  /*5570*/  FMNMX R89, R89, R191, !PT ;  /* 0x000000bf59597209 */ /* 0x000fe40007800000 */
[----:B------:R-:W-:Y:S02]  /*5580*/  ISETP.GT.U32.AND.EX P6, PT, R63, RZ, PT, P6 ;  /* 0x000000ff3f00720c */ /* 0x000fe40003fc4160 */
[----:B------:R-:W-:-:S02]  /*5590*/  FSEL R112, R112, -INF , !P1 ;  /* 0xff80000070707808 */ /* 0x000fc40004800000 */
[----:B------:R-:W-:Y:S01]  /*55a0*/  FMNMX R47, R113, R47, !PT ;  /* 0x0000002f712f7209 */ /* 0x000fe20007800000 */
[----:B------:R-:W-:Y:S01]  /*55b0*/  FADD R56, R56, -R89 ;  /* 0x8000005938387221 */ /* 0x000fe20000000000 */
[----:B------:R-:W-:Y:S02]  /*55c0*/  FSEL R107, R107, -INF , !P6 ;  /* 0xff8000006b6b7808 */ /* 0x000fe40007000000 */
[----:B------:R-:W-:Y:S01]  /*55d0*/  FMNMX R47, R112, R47, !PT ;  /* 0x0000002f702f7209 */ /* 0x000fe20007800000 */
[----:B------:R-:W-:Y:S01]  /*55e0*/  FMUL R56, R56, 1.4426950216293334961 ;  /* 0x3fb8aa3b38387820 */ /* 0x000fe20000400000 */
[----:B-1----:R-:W-:Y:S02]  /*55f0*/  FMNMX R46, R46, R44, !PT ;  /* 0x0000002c2e2e7209 */ /* 0x002fe40007800000 */
[----:B------:R-:W-:Y:S01]  /*5600*/  FMNMX R44, R107, R47, !PT ;  /* 0x0000002f6b2c7209 */ /* 0x000fe20007800000 */
[----:B------:R0:W-:Y:S04]  /*5610*/  MUFU.EX2 R133, R56 ;  /* 0x0000003800857308 */ /* 0x0001e80000000800 */
[----:B0-----:R-:W0:Y:S04]  /*5620*/  SHFL.BFLY PT, R56, R44, 0x2, 0x1f ;  /* 0x0c401f002c387f89 */ /* 0x001e2800000e0000 */
[----:B------:R-:W1:Y:S04]  /*5630*/  SHFL.BFLY PT, R47, R46, 0x1, 0x1f ;  /* 0x0c201f002e2f7f89 */ /* 0x000e6800000e0000 */
[----:B------:R-:W2:Y:S01]  /*5640*/  SHFL.BFLY PT, R109, R50, 0x1, 0x1f ;  /* 0x0c201f00326d7f89 */ /* 0x000ea200000e0000 */
[----:B0-----:R-:W-:-:S05]  /*5650*/  FMNMX R56, R44, R56, !PT ;  /* 0x000000382c387209 */ /* 0x001fca0007800000 */
[----:B------:R-:W0:Y:S01]  /*5660*/  SHFL.BFLY PT, R44, R56, 0x1, 0x1f ;  /* 0x0c201f00382c7f89 */ /* 0x000e2200000e0000 */
[----:B-1----:R-:W-:-:S04]  /*5670*/  FMNMX R47, R46, R47, !PT ;  /* 0x0000002f2e2f7209 */ /* 0x002fc80007800000 */
[----:B------:R-:W-:Y:S02]  /*5680*/  FMNMX R110, R47, R186, !PT ;  /* 0x000000ba2f6e7209 */ /* 0x000fe40007800000 */
[----:B--2---:R-:W-:-:S03]  /*5690*/  FMNMX R109, R50, R109, !PT ;  /* 0x0000006d326d7209 */ /* 0x004fc60007800000 */
[----:B------:R-:W-:Y:S01]  /*56a0*/  FADD R45, R45, -R110 ;  /* 0x8000006e2d2d7221 */ /* 0x000fe20000000000 */
[----:B------:R-:W-:-:S03]  /*56b0*/  FMNMX R109, R109, R187, !PT ;  /* 0x000000bb6d6d7209 */ /* 0x000fc60007800000 */
[----:B------:R-:W-:Y:S02]  /*56c0*/  FMUL R45, R45, 1.4426950216293334961 ;  /* 0x3fb8aa3b2d2d7820 */ /* 0x000fe40000400000 */
[----:B------:R-:W-:Y:S02]  /*56d0*/  FADD R46, -R109, R187 ;  /* 0x000000bb6d2e7221 */ /* 0x000fe40000000100 */
[----:B------:R1:W-:Y:S02]  /*56e0*/  MUFU.EX2 R119, R45 ;  /* 0x0000002d00777308 */ /* 0x0003e40000000800 */
[----:B------:R-:W-:Y:S01]  /*56f0*/  FMUL R46, R46, 1.4426950216293334961 ;  /* 0x3fb8aa3b2e2e7820 */ /* 0x000fe20000400000 */
[----:B0-----:R-:W-:Y:S01]  /*5700*/  FMNMX R44, R56, R44, !PT ;  /* 0x0000002c382c7209 */ /* 0x001fe20007800000 */
[----:B-1----:R-:W-:-:S03]  /*5710*/  FADD R45, -R110, R186 ;  /* 0x000000ba6e2d7221 */ /* 0x002fc60000000100 */
[----:B------:R-:W-:Y:S01]  /*5720*/  FMNMX R111, R44, R184, !PT ;  /* 0x000000b82c6f7209 */ /* 0x000fe20007800000 */
[----:B------:R-:W-:Y:S01]  /*5730*/  FMUL R45, R45, 1.4426950216293334961 ;  /* 0x3fb8aa3b2d2d7820 */ /* 0x000fe20000400000 */
[----:B------:R-:W-:Y:S03]  /*5740*/  MUFU.EX2 R166, R46 ;  /* 0x0000002e00a67308 */ /* 0x000fe60000000800 */
[----:B------:R-:W-:-:S05]  /*5750*/  FADD R49, R49, -R111 ;  /* 0x8000006f31317221 */ /* 0x000fca0000000000 */
[----:B------:R0:W-:Y:S01]  /*5760*/  MUFU.EX2 R165, R45 ;  /* 0x0000002d00a57308 */ /* 0x0001e20000000800 */
[----:B------:R-:W-:Y:S02]  /*5770*/  FMUL R49, R49, 1.4426950216293334961 ;  /* 0x3fb8aa3b31317820 */ /* 0x000fe40000400000 */
[--C-:B------:R-:W-:Y:S01]  /*5780*/  FADD R50, R61, -R89.reuse ;  /* 0x800000593d327221 */ /* 0x100fe20000000000 */
[----:B0-----:R-:W0:Y:S01]  /*5790*/  LDSM.16.M88.4 R44, [R8+0x4000] ;  /* 0x00400000082c783b */ /* 0x001e220000000200 */
[----:B------:R-:W-:-:S03]  /*57a0*/  FADD R60, R60, -R89 ;  /* 0x800000593c3c7221 */ /* 0x000fc60000000000 */
[----:B------:R1:W-:Y:S01]  /*57b0*/  MUFU.EX2 R115, R49 ;  /* 0x0000003100737308 */ /* 0x0003e20000000800 */
[----:B------:R-:W-:Y:S02]  /*57c0*/  FADD R196, R196, -R89 ;  /* 0x80000059c4c47221 */ /* 0x000fe40000000000 */
[----:B------:R-:W-:Y:S02]  /*57d0*/  FADD R194, R194, -R109 ;  /* 0x8000006dc2c27221 */ /* 0x000fe40000000000 */
[----:B------:R-:W-:Y:S02]  /*57e0*/  FADD R189, R189, -R110 ;  /* 0x8000006ebdbd7221 */ /* 0x000fe40000000000 */
[--C-:B------:R-:W-:Y:S02]  /*57f0*/  FADD R114, R51, -R111.reuse ;  /* 0x8000006f33727221 */ /* 0x100fe40000000000 */
[----:B------:R-:W-:Y:S02]  /*5800*/  FADD R126, R185, -R111 ;  /* 0x8000006fb97e7221 */ /* 0x000fe40000000000 */
[----:B------:R-:W-:-:S02]  /*5810*/  FADD R59, -R89, R191 ;  /* 0x000000bf593b7221 */ /* 0x000fc40000000100 */
[--C-:B------:R-:W-:Y:S02]  /*5820*/  FADD R57, R57, -R109.reuse ;  /* 0x8000006d39397221 */ /* 0x100fe40000000000 */
[--C-:B------:R-:W-:Y:S02]  /*5830*/  FADD R58, R58, -R109.reuse ;  /* 0x8000006d3a3a7221 */ /* 0x100fe40000000000 */
[----:B------:R-:W-:Y:S02]  /*5840*/  FADD R53, R53, -R109 ;  /* 0x8000006d35357221 */ /* 0x000fe40000000000 */
[--C-:B------:R-:W-:Y:S02]  /*5850*/  FADD R54, R54, -R110.reuse ;  /* 0x8000006e36367221 */ /* 0x100fe40000000000 */
[----:B------:R-:W-:Y:S02]  /*5860*/  FADD R55, R55, -R110 ;  /* 0x8000006e37377221 */ /* 0x000fe40000000000 */
[----:B------:R-:W-:-:S02]  /*5870*/  FADD R48, R48, -R111 ;  /* 0x8000006f30307221 */ /* 0x000fc40000000000 */
[----:B-1----:R-:W-:Y:S02]  /*5880*/  FADD R49, -R111, R184 ;  /* 0x000000b86f317221 */ /* 0x002fe40000000100 */
[----:B------:R-:W-:Y:S02]  /*5890*/  FMUL R50, R50, 1.4426950216293334961 ;  /* 0x3fb8aa3b32327820 */ /* 0x000fe40000400000 */
[----:B------:R-:W-:Y:S02]  /*58a0*/  FMUL R52, R60, 1.4426950216293334961 ;  /* 0x3fb8aa3b3c347820 */ /* 0x000fe40000400000 */
[----:B------:R-:W-:Y:S02]  /*58b0*/  FMUL R132, R196, 1.4426950216293334961 ;  /* 0x3fb8aa3bc4847820 */ /* 0x000fe40000400000 */
[----:B------:R-:W-:Y:S02]  /*58c0*/  FMUL R125, R194, 1.4426950216293334961 ;  /* 0x3fb8aa3bc27d7820 */ /* 0x000fe40000400000 */
[----:B------:R-:W-:-:S02]  /*58d0*/  FMUL R116, R189, 1.4426950216293334961 ;  /* 0x3fb8aa3bbd747820 */ /* 0x000fc40000400000 */
[----:B------:R-:W-:Y:S02]  /*58e0*/  FMUL R114, R114, 1.4426950216293334961 ;  /* 0x3fb8aa3b72727820 */ /* 0x000fe40000400000 */
        /* <DEDUP_REMOVED lines=8> */
[----:B------:R-:W-:Y:S01]  /*5970*/  FMUL R49, R49, 1.4426950216293334961 ;  /* 0x3fb8aa3b31317820 */ /* 0x000fe20000400000 */
[----:B------:R-:W-:Y:S08]  /*5980*/  MUFU.EX2 R50, R50 ;  /* 0x0000003200327308 */ /* 0x000ff00000000800 */
[----:B------:R-:W1:Y:S08]  /*5990*/  MUFU.EX2 R52, R52 ;  /* 0x0000003400347308 */ /* 0x000e700000000800 */
[----:B------:R-:W-:Y:S08]  /*59a0*/  MUFU.EX2 R132, R132 ;  /* 0x0000008400847308 */ /* 0x000ff00000000800 */
[----:B------:R-:W-:Y:S08]  /*59b0*/  MUFU.EX2 R167, R59 ;  /* 0x0000003b00a77308 */ /* 0x000ff00000000800 */
[----:B------:R-:W-:Y:S08]  /*59c0*/  MUFU.EX2 R127, R57 ;  /* 0x00000039007f7308 */ /* 0x000ff00000000800 */
[----:B------:R-:W2:Y:S08]  /*59d0*/  MUFU.EX2 R135, R58 ;  /* 0x0000003a00877308 */ /* 0x000eb00000000800 */
[----:B------:R-:W-:Y:S08]  /*59e0*/  MUFU.EX2 R134, R53 ;  /* 0x0000003500867308 */ /* 0x000ff00000000800 */
[----:B------:R-:W3:Y:S08]  /*59f0*/  MUFU.EX2 R125, R125 ;  /* 0x0000007d007d7308 */ /* 0x000ef00000000800 */
[----:B------:R-:W-:Y:S08]  /*5a00*/  MUFU.EX2 R117, R54 ;  /* 0x0000003600757308 */ /* 0x000ff00000000800 */
[----:B------:R-:W4:Y:S08]  /*5a10*/  MUFU.EX2 R118, R55 ;  /* 0x0000003700767308 */ /* 0x000f300000000800 */
[----:B------:R-:W5:Y:S08]  /*5a20*/  MUFU.EX2 R116, R116 ;  /* 0x0000007400747308 */ /* 0x000f700000000800 */
[----:B------:R-:W0:Y:S08]  /*5a30*/  MUFU.EX2 R114, R114 ;  /* 0x0000007200727308 */ /* 0x000e300000000800 */
[----:B------:R1:W-:Y:S08]  /*5a40*/  MUFU.EX2 R124, R48 ;  /* 0x00000030007c7308 */ /* 0x0003f00000000800 */
[----:B------:R2:W-:Y:S08]  /*5a50*/  MUFU.EX2 R164, R49 ;  /* 0x0000003100a47308 */ /* 0x0005f00000000800 */
[----:B------:R-:W0:Y:S01]  /*5a60*/  MUFU.EX2 R126, R126 ;  /* 0x0000007e007e7308 */ /* 0x000e220000000800 */
[----:B------:R-:W-:Y:S01]  /*5a70*/  FADD R11, R11, -R110 ;  /* 0x8000006e0b0b7221 */ /* 0x000fe20000000000 */
[----:B-1----:R-:W-:Y:S01]  /*5a80*/  F2FP.PACK_AB R48, R52, R50 ;  /* 0x000000323430723e */ /* 0x002fe200000000ff */
[----:B------:R-:W-:-:S02]  /*5a90*/  FADD R10, R10, -R111 ;  /* 0x8000006f0a0a7221 */ /* 0x000fc40000000000 */
[----:B------:R-:W-:Y:S01]  /*5aa0*/  FADD R9, R9, -R111 ;  /* 0x8000006f09097221 */ /* 0x000fe20000000000 */
[----:B--2---:R-:W-:Y:S01]  /*5ab0*/  F2FP.PACK_AB R49, R135, R127 ;  /* 0x0000007f8731723e */ /* 0x004fe200000000ff */
[----:B------:R-:W-:Y:S01]  /*5ac0*/  FADD R150, R50, R52 ;  /* 0x0000003432967221 */ /* 0x000fe20000000000 */
[----:B------:R-:W-:Y:S01]  /*5ad0*/  F2FP.PACK_AB R50, R132, R133 ;  /* 0x000000858432723e */ /* 0x000fe200000000ff */
[----:B------:R-:W-:Y:S01]  /*5ae0*/  FMUL R52, R167, R144 ;  /* 0x00000090a7347220 */ /* 0x000fe20000400000 */
[----:B---3--:R-:W-:Y:S01]  /*5af0*/  F2FP.PACK_AB R51, R125, R134 ;  /* 0x000000867d33723e */ /* 0x008fe200000000ff */
[----:B------:R-:W-:Y:S01]  /*5b00*/  FMUL R53, R167, R145 ;  /* 0x00000091a7357220 */ /* 0x000fe20000400000 */
[----:B----4-:R-:W-:Y:S01]  /*5b10*/  F2FP.PACK_AB R60, R118, R117 ;  /* 0x00000075763c723e */ /* 0x010fe200000000ff */
[----:B------:R-:W-:Y:S01]  /*5b20*/  FMUL R54, R166, R146 ;  /* 0x00000092a6367220 */ /* 0x000fe20000400000 */
[----:B-----5:R-:W-:Y:S01]  /*5b30*/  F2FP.PACK_AB R62, R116, R119 ;  /* 0x00000077743e723e */ /* 0x020fe200000000ff */
[----:B------:R-:W-:Y:S01]  /*5b40*/  FMUL R55, R166, R147 ;  /* 0x00000093a6377220 */ /* 0x000fe20000400000 */
[----:B0-----:R-:W-:Y:S01]  /*5b50*/  F2FP.PACK_AB R61, R114, R115 ;  /* 0x00000073723d723e */ /* 0x001fe200000000ff */
[C---:B------:R-:W-:Y:S01]  /*5b60*/  FMUL R56, R165.reuse, R152 ;  /* 0x00000098a5387220 */ /* 0x040fe20000400000 */
[----:B------:R-:W-:Y:S01]  /*5b70*/  F2FP.PACK_AB R63, R126, R124 ;  /* 0x0000007c7e3f723e */ /* 0x000fe200000000ff */
[----:B------:R-:W-:-:S02]  /*5b80*/  FMUL R57, R165, R153 ;  /* 0x00000099a5397220 */ /* 0x000fc40000400000 */
[C---:B------:R-:W-:Y:S02]  /*5b90*/  FMUL R58, R164.reuse, R154 ;  /* 0x0000009aa43a7220 */ /* 0x040fe40000400000 */
[----:B------:R-:W-:Y:S02]  /*5ba0*/  FMUL R59, R164, R155 ;  /* 0x0000009ba43b7220 */ /* 0x000fe40000400000 */
[C---:B------:R-:W-:Y:S02]  /*5bb0*/  FMUL R68, R167.reuse, R160 ;  /* 0x000000a0a7447220 */ /* 0x040fe40000400000 */
[----:B------:R-:W-:Y:S02]  /*5bc0*/  FMUL R69, R167, R161 ;  /* 0x000000a1a7457220 */ /* 0x000fe40000400000 */
[C---:B------:R-:W-:Y:S02]  /*5bd0*/  FMUL R70, R166.reuse, R162 ;  /* 0x000000a2a6467220 */ /* 0x040fe40000400000 */
        /* <DEDUP_REMOVED lines=17> */
[--C-:B------:R-:W-:Y:S02]  /*5cf0*/  FADD R14, R14, -R89.reuse ;  /* 0x800000590e0e7221 */ /* 0x100fe40000000000 */
[----:B------:R-:W-:-:S02]  /*5d00*/  FADD R18, R18, -R89 ;  /* 0x8000005912127221 */ /* 0x000fc40000000000 */
[--C-:B------:R-:W-:Y:S02]  /*5d10*/  FADD R12, R12, -R89.reuse ;  /* 0x800000590c0c7221 */ /* 0x100fe40000000000 */
[----:B------:R-:W-:Y:S02]  /*5d20*/  FADD R21, R21, -R89 ;  /* 0x8000005915157221 */ /* 0x000fe40000000000 */
[--C-:B------:R-:W-:Y:S02]  /*5d30*/  FADD R16, R16, -R109.reuse ;  /* 0x8000006d10107221 */ /* 0x100fe40000000000 */
[--C-:B------:R-:W-:Y:S02]  /*5d40*/  FADD R22, R22, -R109.reuse ;  /* 0x8000006d16167221 */ /* 0x100fe40000000000 */
[--C-:B------:R-:W-:Y:S02]  /*5d50*/  FADD R17, R17, -R109.reuse ;  /* 0x8000006d11117221 */ /* 0x100fe40000000000 */
[----:B------:R-:W-:-:S02]  /*5d60*/  FADD R15, R15, -R109 ;  /* 0x8000006d0f0f7221 */ /* 0x000fc40000000000 */
[--C-:B------:R-:W-:Y:S02]  /*5d70*/  FADD R20, R20, -R110.reuse ;  /* 0x8000006e14147221 */ /* 0x100fe40000000000 */
[--C-:B------:R-:W-:Y:S02]  /*5d80*/  FADD R19, R19, -R110.reuse ;  /* 0x8000006e13137221 */ /* 0x100fe40000000000 */
[----:B------:R-:W-:Y:S02]  /*5d90*/  FADD R25, R25, -R110 ;  /* 0x8000006e19197221 */ /* 0x000fe40000000000 */
[--C-:B------:R-:W-:Y:S02]  /*5da0*/  FADD R13, R13, -R111.reuse ;  /* 0x8000006f0d0d7221 */ /* 0x100fe40000000000 */
[----:B------:R-:W-:Y:S02]  /*5db0*/  FADD R24, R24, -R111 ;  /* 0x8000006f18187221 */ /* 0x000fe40000000000 */
[----:B------:R-:W-:-:S02]  /*5dc0*/  FMUL R40, R165, R40 ;  /* 0x00000028a5287220 */ /* 0x000fc40000400000 */
[----:B------:R-:W-:Y:S02]  /*5dd0*/  FMUL R41, R165, R41 ;  /* 0x00000029a5297220 */ /* 0x000fe40000400000 */
[C---:B------:R-:W-:Y:S02]  /*5de0*/  FMUL R42, R164.reuse, R42 ;  /* 0x0000002aa42a7220 */ /* 0x040fe40000400000 */
[----:B------:R-:W-:Y:S02]  /*5df0*/  FMUL R43, R164, R43 ;  /* 0x0000002ba42b7220 */ /* 0x000fe40000400000 */
        /* <DEDUP_REMOVED lines=15> */
[----:B------:R-:W-:Y:S01]  /*5ef0*/  FMUL R24, R24, 1.4426950216293334961 ;  /* 0x3fb8aa3b18187820 */ /* 0x000fe20000400000 */
[-C--:B------:R-:W-:Y:S01]  /*5f00*/  HMMA.16816.F32 R52, R48, R44.reuse, R52 ;  /* 0x0000002c3034723c */ /* 0x080fe20000001834 */
[----:B------:R-:W-:Y:S07]  /*5f10*/  MUFU.EX2 R129, R11 ;  /* 0x0000000b00817308 */ /* 0x000fee0000000800 */
[----:B------:R-:W-:Y:S01]  /*5f20*/  HMMA.16816.F32 R56, R60, R44, R56 ;  /* 0x0000002c3c38723c */ /* 0x000fe20000001838 */
[----:B------:R-:W-:Y:S07]  /*5f30*/  MUFU.EX2 R9, R10 ;  /* 0x0000000a00097308 */ /* 0x000fee0000000800 */
[-C--:B------:R-:W-:Y:S01]  /*5f40*/  HMMA.16816.F32 R68, R48, R64.reuse, R68 ;  /* 0x000000403044723c */ /* 0x080fe20000001844 */
[----:B------:R-:W-:Y:S07]  /*5f50*/  MUFU.EX2 R146, R14 ;  /* 0x0000000e00927308 */ /* 0x000fee0000000800 */
[----:B------:R-:W-:Y:S01]  /*5f60*/  HMMA.16816.F32 R72, R60, R64, R72 ;  /* 0x000000403c48723c */ /* 0x000fe20000001848 */
[----:B------:R-:W0:Y:S07]  /*5f70*/  MUFU.EX2 R147, R18 ;  /* 0x0000001200937308 */ /* 0x000e2e0000000800 */
[-C--:B------:R-:W-:Y:S01]  /*5f80*/  HMMA.16816.F32 R136, R48, R76.reuse, R136 ;  /* 0x0000004c3088723c */ /* 0x080fe20000001888 */
[----:B------:R-:W-:Y:S07]  /*5f90*/  MUFU.EX2 R64, R12 ;  /* 0x0000000c00407308 */ /* 0x000fee0000000800 */
[----:B------:R-:W-:Y:S01]  /*5fa0*/  HMMA.16816.F32 R156, R60, R76, R156 ;  /* 0x0000004c3c9c723c */ /* 0x000fe2000000189c */
[----:B------:R-:W-:Y:S07]  /*5fb0*/  MUFU.EX2 R65, R21 ;  /* 0x0000001500417308 */ /* 0x000fee0000000800 */
[-C--:B------:R-:W-:Y:S01]  /*5fc0*/  HMMA.16816.F32 R100, R48, R80.reuse, R100 ;  /* 0x000000503064723c */ /* 0x080fe20000001864 */
[----:B------:R-:W-:Y:S07]  /*5fd0*/  MUFU.EX2 R148, R16 ;  /* 0x0000001000947308 */ /* 0x000fee0000000800 */
[----:B------:R-:W-:Y:S01]  /*5fe0*/  HMMA.16816.F32 R40, R60, R80, R40 ;  /* 0x000000503c28723c */ /* 0x000fe20000001828 */
[----:B------:R-:W1:Y:S08]  /*5ff0*/  MUFU.EX2 R76, R22 ;  /* 0x00000016004c7308 */ /* 0x000e700000000800 */
[----:B------:R-:W-:Y:S08]  /*6000*/  MUFU.EX2 R77, R17 ;  /* 0x00000011004d7308 */ /* 0x000ff00000000800 */
[----:B------:R-:W2:Y:S08]  /*6010*/  MUFU.EX2 R128, R15 ;  /* 0x0000000f00807308 */ /* 0x000eb00000000800 */
[----:B------:R-:W-:Y:S08]  /*6020*/  MUFU.EX2 R131, R20 ;  /* 0x0000001400837308 */ /* 0x000ff00000000800 */
[----:B------:R-:W3:Y:S08]  /*6030*/  MUFU.EX2 R130, R19 ;  /* 0x0000001300827308 */ /* 0x000ef00000000800 */
[----:B------:R-:W-:Y:S08]  /*6040*/  MUFU.EX2 R11, R25 ;  /* 0x00000019000b7308 */ /* 0x000ff00000000800 */
[----:B------:R-:W4:Y:S08]  /*6050*/  MUFU.EX2 R10, R13 ;  /* 0x0000000d000a7308 */ /* 0x000f300000000800 */
[----:B------:R-:W-:Y:S08]  /*6060*/  MUFU.EX2 R144, R144 ;  /* 0x0000009000907308 */ /* 0x000ff00000000800 */
[----:B------:R-:W5:Y:S01]  /*6070*/  MUFU.EX2 R145, R24 ;  /* 0x0000001800917308 */ /* 0x000f620000000800 */
[----:B0-----:R-:W-:-:S02]  /*6080*/  F2FP.PACK_AB R48, R147, R146 ;  /* 0x000000929330723e */ /* 0x001fc400000000ff */
[----:B-1----:R-:W-:Y:S02]  /*6090*/  F2FP.PACK_AB R49, R76, R148 ;  /* 0x000000944c31723e */ /* 0x002fe400000000ff */
[----:B------:R-:W-:Y:S02]  /*60a0*/  F2FP.PACK_AB R50, R65, R64 ;  /* 0x000000404132723e */ /* 0x000fe400000000ff */
[----:B--2---:R-:W-:Y:S02]  /*60b0*/  F2FP.PACK_AB R51, R128, R77 ;  /* 0x0000004d8033723e */ /* 0x004fe400000000ff */
[----:B---3--:R-:W-:Y:S02]  /*60c0*/  F2FP.PACK_AB R12, R130, R131 ;  /* 0x00000083820c723e */ /* 0x008fe400000000ff */
[----:B----4-:R-:W-:Y:S02]  /*60d0*/  F2FP.PACK_AB R13, R10, R9 ;  /* 0x000000090a0d723e */ /* 0x010fe400000000ff */
[----:B------:R-:W-:-:S02]  /*60e0*/  F2FP.PACK_AB R14, R11, R129 ;  /* 0x000000810b0e723e */ /* 0x000fc400000000ff */
[----:B-----5:R-:W-:Y:S02]  /*60f0*/  F2FP.PACK_AB R15, R145, R144 ;  /* 0x00000090910f723e */ /* 0x020fe400000000ff */
[----:B------:R-:W-:Y:S01]  /*6100*/  LOP3.LUT R197, R8, 0x40, RZ, 0x3c, !PT ;  /* 0x0000004008c57812 */ /* 0x000fe200078e3cff */
[----:B------:R-:W-:Y:S01]  /*6110*/  HMMA.16816.F32 R52, R48, R46, R52 ;  /* 0x0000002e3034723c */ /* 0x000fe20000001834 */
[----:B------:R-:W-:Y:S02]  /*6120*/  FADD R27, R27, -R89 ;  /* 0x800000591b1b7221 */ /* 0x000fe40000000000 */
[----:B------:R-:W-:-:S05]  /*6130*/  FADD R26, R26, -R109 ;  /* 0x8000006d1a1a7221 */ /* 0x000fca0000000000 */
[----:B------:R-:W-:Y:S01]  /*6140*/  HMMA.16816.F32 R68, R48, R66, R68 ;  /* 0x000000423044723c */ /* 0x000fe20000001844 */
[----:B------:R-:W-:Y:S02]  /*6150*/  FMUL R27, R27, 1.4426950216293334961 ;  /* 0x3fb8aa3b1b1b7820 */ /* 0x000fe40000400000 */
[----:B------:R-:W-:-:S05]  /*6160*/  FMUL R26, R26, 1.4426950216293334961 ;  /* 0x3fb8aa3b1a1a7820 */ /* 0x000fca0000400000 */
[----:B------:R-:W-:Y:S01]  /*6170*/  HMMA.16816.F32 R136, R48, R78, R136 ;  /* 0x0000004e3088723c */ /* 0x000fe20000001888 */
[----:B------:R-:W-:-:S07]  /*6180*/  FADD R92, R92, -R109 ;  /* 0x8000006d5c5c7221 */ /* 0x000fce0000000000 */
[----:B------:R-:W-:Y:S01]  /*6190*/  HMMA.16816.F32 R100, R48, R82, R100 ;  /* 0x000000523064723c */ /* 0x000fe20000001864 */
[----:B------:R-:W0:Y:S07]  /*61a0*/  LDSM.16.M88.4 R48, [R197+0x5800] ;  /* 0x00580000c530783b */ /* 0x000e2e0000000200 */
[----:B------:R-:W-:Y:S01]  /*61b0*/  HMMA.16816.F32 R56, R12, R46, R56 ;  /* 0x0000002e0c38723c */ /* 0x000fe20000001838 */
[----:B------:R-:W-:-:S07]  /*61c0*/  FADD R93, R93, -R110 ;  /* 0x8000006e5d5d7221 */ /* 0x000fce0000000000 */
[C---:B------:R-:W-:Y:S08]  /*61d0*/  HMMA.16816.F32 R72, R12.reuse, R66, R72 ;  /* 0x000000420c48723c */ /* 0x040ff00000001848 */
[C---:B------:R-:W-:Y:S08]  /*61e0*/  HMMA.16816.F32 R156, R12.reuse, R78, R156 ;  /* 0x0000004e0c9c723c */ /* 0x040ff0000000189c */
[----:B------:R-:W-:Y:S01]  /*61f0*/  HMMA.16816.F32 R40, R12, R82, R40 ;  /* 0x000000520c28723c */ /* 0x000fe20000001828 */
[----:B------:R-:W-:-:S02]  /*6200*/  FADD R60, R23, -R89 ;  /* 0x80000059173c7221 */ /* 0x000fc40000000000 */
[--C-:B------:R-:W-:Y:S02]  /*6210*/  FADD R94, R94, -R89.reuse ;  /* 0x800000595e5e7221 */ /* 0x100fe40000000000 */
[----:B------:R-:W-:Y:S02]  /*6220*/  FADD R140, R140, -R89 ;  /* 0x800000598c8c7221 */ /* 0x000fe40000000000 */
[----:B------:R-:W-:Y:S02]  /*6230*/  FADD R120, R120, -R109 ;  /* 0x8000006d78787221 */ /* 0x000fe40000000000 */
[--C-:B------:R-:W-:Y:S02]  /*6240*/  FADD R122, R122, -R110.reuse ;  /* 0x8000006e7a7a7221 */ /* 0x100fe40000000000 */
[----:B------:R-:W-:Y:S02]  /*6250*/  FADD R96, R96, -R110 ;  /* 0x8000006e60607221 */ /* 0x000fe40000000000 */
[----:B------:R-:W-:-:S02]  /*6260*/  FADD R95, R95, -R111 ;  /* 0x8000006f5f5f7221 */ /* 0x000fc40000000000 */
[--C-:B------:R-:W-:Y:S02]  /*6270*/  FADD R141, R141, -R111.reuse ;  /* 0x8000006f8d8d7221 */ /* 0x100fe40000000000 */
[--C-:B------:R-:W-:Y:S01]  /*6280*/  FADD R123, R123, -R111.reuse ;  /* 0x8000006f7b7b7221 */ /* 0x100fe20000000000 */
[----:B------:R-:W-:Y:S01]  /*6290*/  MUFU.EX2 R61, R27 ;  /* 0x0000001b003d7308 */ /* 0x000fe20000000800 */
[----:B------:R-:W-:Y:S01]  /*62a0*/  FADD R12, R29, -R110 ;  /* 0x8000006e1d0c7221 */ /* 0x000fe20000000000 */
[----:B------:R-:W-:Y:S03]  /*62b0*/  LDSM.16.M88.4 R44, [R197+0x5000] ;  /* 0x00500000c52c783b */ /* 0x000fe60000000200 */
[----:B------:R-:W-:Y:S02]  /*62c0*/  FMUL R12, R12, 1.4426950216293334961 ;  /* 0x3fb8aa3b0c0c7820 */ /* 0x000fe40000400000 */
[----:B------:R-:W-:Y:S01]  /*62d0*/  FADD R82, R31, -R111 ;  /* 0x8000006f1f527221 */ /* 0x000fe20000000000 */
[----:B------:R1:W-:Y:S01]  /*62e0*/  MUFU.EX2 R66, R26 ;  /* 0x0000001a00427308 */ /* 0x0003e20000000800 */
[----:B------:R-:W-:-:S02]  /*62f0*/  FADD R121, R121, -R109 ;  /* 0x8000006d79797221 */ /* 0x000fc40000000000 */
[----:B------:R-:W-:Y:S02]  /*6300*/  FMUL R67, R92, 1.4426950216293334961 ;  /* 0x3fb8aa3b5c437820 */ /* 0x000fe40000400000 */
[----:B------:R-:W-:-:S03]  /*6310*/  FMUL R80, R93, 1.4426950216293334961 ;  /* 0x3fb8aa3b5d507820 */ /* 0x000fc60000400000 */
[----:B------:R2:W-:Y:S01]  /*6320*/  MUFU.EX2 R79, R12 ;  /* 0x0000000c004f7308 */ /* 0x0005e20000000800 */
[----:B-1----:R-:W-:Y:S01]  /*6330*/  LDSM.16.M88.4 R24, [R197+0x4800] ;  /* 0x00480000c518783b */ /* 0x002fe20000000200 */
[----:B------:R-:W-:Y:S02]  /*6340*/  FMUL R60, R60, 1.4426950216293334961 ;  /* 0x3fb8aa3b3c3c7820 */ /* 0x000fe40000400000 */
[----:B------:R-:W-:Y:S02]  /*6350*/  FMUL R62, R94, 1.4426950216293334961 ;  /* 0x3fb8aa3b5e3e7820 */ /* 0x000fe40000400000 */
[----:B------:R-:W-:Y:S02]  /*6360*/  FMUL R63, R140, 1.4426950216293334961 ;  /* 0x3fb8aa3b8c3f7820 */ /* 0x000fe40000400000 */
[----:B------:R-:W-:Y:S01]  /*6370*/  FMUL R78, R120, 1.4426950216293334961 ;  /* 0x3fb8aa3b784e7820 */ /* 0x000fe20000400000 */
[----:B--2---:R-:W1:Y:S01]  /*6380*/  LDSM.16.M88.4 R12, [R197+0x4000] ;  /* 0x00400000c50c783b */ /* 0x004e620000000200 */
[----:B------:R-:W-:-:S02]  /*6390*/  FMUL R81, R122, 1.4426950216293334961 ;  /* 0x3fb8aa3b7a517820 */ /* 0x000fc40000400000 */
[----:B------:R-:W-:Y:S02]  /*63a0*/  FMUL R31, R96, 1.4426950216293334961 ;  /* 0x3fb8aa3b601f7820 */ /* 0x000fe40000400000 */
[----:B------:R-:W-:Y:S02]  /*63b0*/  FMUL R82, R82, 1.4426950216293334961 ;  /* 0x3fb8aa3b52527820 */ /* 0x000fe40000400000 */
[----:B------:R-:W-:Y:S02]  /*63c0*/  FMUL R83, R95, 1.4426950216293334961 ;  /* 0x3fb8aa3b5f537820 */ /* 0x000fe40000400000 */
[----:B------:R-:W-:Y:S02]  /*63d0*/  FMUL R92, R141, 1.4426950216293334961 ;  /* 0x3fb8aa3b8d5c7820 */ /* 0x000fe40000400000 */
[----:B------:R-:W-:Y:S02]  /*63e0*/  FMUL R93, R123, 1.4426950216293334961 ;  /* 0x3fb8aa3b7b5d7820 */ /* 0x000fe40000400000 */
[----:B------:R-:W-:Y:S01]  /*63f0*/  FMUL R121, R121, 1.4426950216293334961 ;  /* 0x3fb8aa3b79797820 */ /* 0x000fe20000400000 */
[----:B------:R-:W2:Y:S08]  /*6400*/  MUFU.EX2 R60, R60 ;  /* 0x0000003c003c7308 */ /* 0x000eb00000000800 */
[----:B------:R-:W-:Y:S08]  /*6410*/  MUFU.EX2 R62, R62 ;  /* 0x0000003e003e7308 */ /* 0x000ff00000000800 */
[----:B------:R-:W-:Y:S08]  /*6420*/  MUFU.EX2 R63, R63 ;  /* 0x0000003f003f7308 */ /* 0x000ff00000000800 */
[----:B------:R-:W3:Y:S08]  /*6430*/  MUFU.EX2 R67, R67 ;  /* 0x0000004300437308 */ /* 0x000ef00000000800 */
[----:B------:R-:W-:Y:S08]  /*6440*/  MUFU.EX2 R78, R78 ;  /* 0x0000004e004e7308 */ /* 0x000ff00000000800 */
[----:B------:R-:W4:Y:S08]  /*6450*/  MUFU.EX2 R29, R121 ;  /* 0x00000079001d7308 */ /* 0x000f300000000800 */
[----:B------:R-:W5:Y:S08]  /*6460*/  MUFU.EX2 R80, R80 ;  /* 0x0000005000507308 */ /* 0x000f700000000800 */
[----:B------:R-:W-:Y:S08]  /*6470*/  MUFU.EX2 R81, R81 ;  /* 0x0000005100517308 */ /* 0x000ff00000000800 */
[----:B------:R-:W-:Y:S08]  /*6480*/  MUFU.EX2 R31, R31 ;  /* 0x0000001f001f7308 */ /* 0x000ff00000000800 */
[----:B------:R-:W-:Y:S08]  /*6490*/  MUFU.EX2 R82, R82 ;  /* 0x0000005200527308 */ /* 0x000ff00000000800 */
[----:B------:R-:W0:Y:S08]  /*64a0*/  MUFU.EX2 R83, R83 ;  /* 0x0000005300537308 */ /* 0x000e300000000800 */
[----:B------:R-:W-:Y:S08]  /*64b0*/  MUFU.EX2 R92, R92 ;  /* 0x0000005c005c7308 */ /* 0x000ff00000000800 */
[----:B------:R-:W1:Y:S01]  /*64c0*/  MUFU.EX2 R93, R93 ;  /* 0x0000005d005d7308 */ /* 0x000e620000000800 */
[----:B--2---:R-:W-:-:S02]  /*64d0*/  F2FP.PACK_AB R16, R61, R60 ;  /* 0x0000003c3d10723e */ /* 0x004fc400000000ff */
[----:B---3--:R-:W-:Y:S02]  /*64e0*/  F2FP.PACK_AB R17, R67, R66 ;  /* 0x000000424311723e */ /* 0x008fe400000000ff */
[----:B------:R-:W-:Y:S02]  /*64f0*/  F2FP.PACK_AB R18, R63, R62 ;  /* 0x0000003e3f12723e */ /* 0x000fe400000000ff */
[----:B----4-:R-:W-:Y:S02]  /*6500*/  F2FP.PACK_AB R19, R29, R78 ;  /* 0x0000004e1d13723e */ /* 0x010fe400000000ff */
[----:B-----5:R-:W-:Y:S02]  /*6510*/  F2FP.PACK_AB R20, R80, R79 ;  /* 0x0000004f5014723e */ /* 0x020fe400000000ff */
[----:B0-----:R-:W-:Y:S02]  /*6520*/  F2FP.PACK_AB R21, R83, R82 ;  /* 0x000000525315723e */ /* 0x001fe400000000ff */
[----:B------:R-:W-:-:S02]  /*6530*/  F2FP.PACK_AB R22, R31, R81 ;  /* 0x000000511f16723e */ /* 0x000fc400000000ff */
[----:B-1----:R-:W-:Y:S01]  /*6540*/  F2FP.PACK_AB R23, R93, R92 ;  /* 0x0000005c5d17723e */ /* 0x002fe200000000ff */
[-C--:B------:R-:W-:Y:S01]  /*6550*/  HMMA.16816.F32 R100, R16, R48.reuse, R100 ;  /* 0x000000301064723c */ /* 0x080fe20000001864 */
[--C-:B------:R-:W-:Y:S02]  /*6560*/  FADD R195, R195, -R89.reuse ;  /* 0x80000059c3c37221 */ /* 0x100fe40000000000 */
[--C-:B------:R-:W-:Y:S02]  /*6570*/  FADD R182, R182, -R89.reuse ;  /* 0x80000059b6b67221 */ /* 0x100fe40000000000 */
[----:B------:R-:W-:Y:S02]  /*6580*/  FADD R174, R174, -R89 ;  /* 0x80000059aeae7221 */ /* 0x000fe40000000000 */
[--C-:B------:R-:W-:Y:S01]  /*6590*/  FADD R200, R200, -R109.reuse ;  /* 0x8000006dc8c87221 */ /* 0x100fe20000000000 */
[----:B------:R-:W-:Y:S01]  /*65a0*/  HMMA.16816.F32 R40, R20, R48, R40 ;  /* 0x000000301428723c */ /* 0x000fe20000001828 */
[----:B------:R-:W-:-:S02]  /*65b0*/  FADD R188, R188, -R109 ;  /* 0x8000006dbcbc7221 */ /* 0x000fc40000000000 */
[--C-:B------:R-:W-:Y:S02]  /*65c0*/  FADD R176, R176, -R109.reuse ;  /* 0x8000006db0b07221 */ /* 0x100fe40000000000 */
[----:B------:R-:W-:Y:S02]  /*65d0*/  FADD R168, R168, -R109 ;  /* 0x8000006da8a87221 */ /* 0x000fe40000000000 */
[----:B------:R-:W-:Y:S02]  /*65e0*/  FADD R48, R202, -R89 ;  /* 0x80000059ca307221 */ /* 0x000fe40000000000 */
[----:B------:R-:W-:Y:S02]  /*65f0*/  FADD R135, R127, R135 ;  /* 0x000000877f877221 */ /* 0x000fe40000000000 */
[----:B------:R-:W-:Y:S02]  /*6600*/  FADD R140, R133, R150 ;  /* 0x00000096858c7221 */ /* 0x000fe40000000000 */
        /* <DEDUP_REMOVED lines=8> */
[----:B------:R-:W-:Y:S02]  /*6690*/  FADD R135, R134, R135 ;  /* 0x0000008786877221 */ /* 0x000fe40000000000 */
[----:B------:R-:W-:Y:S01]  /*66a0*/  FADD R140, R132, R140 ;  /* 0x0000008c848c7221 */ /* 0x000fe20000000000 */
[----:B------:R-:W-:Y:S01]  /*66b0*/  HMMA.16816.F32 R52, R16, R12, R52 ;  /* 0x0000000c1034723c */ /* 0x000fe20000001834 */
[--C-:B------:R-:W-:Y:S02]  /*66c0*/  FADD R192, R192, -R110.reuse ;  /* 0x8000006ec0c07221 */ /* 0x100fe40000000000 */
[--C-:B------:R-:W-:Y:S02]  /*66d0*/  FADD R180, R180, -R110.reuse ;  /* 0x8000006eb4b47221 */ /* 0x100fe40000000000 */
[----:B------:R-:W-:-:S02]  /*66e0*/  FADD R172, R172, -R110 ;  /* 0x8000006eacac7221 */ /* 0x000fc40000000000 */
[----:B------:R-:W-:Y:S01]  /*66f0*/  FADD R151, R151, -R110 ;  /* 0x8000006e97977221 */ /* 0x000fe20000000000 */
[C---:B------:R-:W-:Y:S01]  /*6700*/  HMMA.16816.F32 R68, R16.reuse, R24, R68 ;  /* 0x000000181044723c */ /* 0x040fe20000001844 */
[--C-:B------:R-:W-:Y:S02]  /*6710*/  FADD R190, R190, -R111.reuse ;  /* 0x8000006fbebe7221 */ /* 0x100fe40000000000 */
[--C-:B------:R-:W-:Y:S02]  /*6720*/  FADD R179, R179, -R111.reuse ;  /* 0x8000006fb3b37221 */ /* 0x100fe40000000000 */
[--C-:B------:R-:W-:Y:S02]  /*6730*/  FADD R171, R171, -R111.reuse ;  /* 0x8000006fabab7221 */ /* 0x100fe40000000000 */
[----:B------:R-:W-:Y:S01]  /*6740*/  FADD R149, R149, -R111 ;  /* 0x8000006f95957221 */ /* 0x000fe20000000000 */
[----:B------:R-:W-:Y:S01]  /*6750*/  HMMA.16816.F32 R136, R16, R44, R136 ;  /* 0x0000002c1088723c */ /* 0x000fe20000001888 */
[----:B------:R-:W-:Y:S01]  /*6760*/  MUFU.EX2 R48, R48 ;  /* 0x0000003000307308 */ /* 0x000fe20000000800 */
[----:B------:R-:W-:-:S02]  /*6770*/  FMUL R123, R192, 1.4426950216293334961 ;  /* 0x3fb8aa3bc07b7820 */ /* 0x000fc40000400000 */
[----:B------:R-:W-:Y:S02]  /*6780*/  FMUL R127, R180, 1.4426950216293334961 ;  /* 0x3fb8aa3bb47f7820 */ /* 0x000fe40000400000 */
[----:B------:R-:W-:Y:S02]  /*6790*/  FMUL R132, R172, 1.4426950216293334961 ;  /* 0x3fb8aa3bac847820 */ /* 0x000fe40000400000 */
[----:B------:R-:W-:Y:S01]  /*67a0*/  HMMA.16816.F32 R56, R20, R12, R56 ;  /* 0x0000000c1438723c */ /* 0x000fe20000001838 */
[----:B------:R-:W0:Y:S01]  /*67b0*/  MUFU.EX2 R49, R49 ;  /* 0x0000003100317308 */ /* 0x000e220000000800 */
[----:B------:R-:W-:Y:S02]  /*67c0*/  FMUL R133, R151, 1.4426950216293334961 ;  /* 0x3fb8aa3b97857820 */ /* 0x000fe40000400000 */
[----:B------:R-:W-:-:S03]  /*67d0*/  FMUL R134, R190, 1.4426950216293334961 ;  /* 0x3fb8aa3bbe867820 */ /* 0x000fc60000400000 */
[----:B------:R-:W-:Y:S01]  /*67e0*/  FADD R12, R125, R135 ;  /* 0x000000877d0c7221 */ /* 0x000fe20000000000 */
[----:B------:R-:W-:Y:S01]  /*67f0*/  HMMA.16816.F32 R72, R20, R24, R72 ;  /* 0x000000181448723c */ /* 0x000fe20000001848 */
[----:B------:R-:W-:Y:S01]  /*6800*/  MUFU.EX2 R94, R94 ;  /* 0x0000005e005e7308 */ /* 0x000fe20000000800 */
[----:B------:R-:W-:Y:S02]  /*6810*/  FMUL R125, R179, 1.4426950216293334961 ;  /* 0x3fb8aa3bb37d7820 */ /* 0x000fe40000400000 */
[----:B------:R-:W-:-:S04]  /*6820*/  FMUL R135, R171, 1.4426950216293334961 ;  /* 0x3fb8aa3bab877820 */ /* 0x000fc80000400000 */
[----:B------:R-:W-:Y:S01]  /*6830*/  HMMA.16816.F32 R156, R20, R44, R156 ;  /* 0x0000002c149c723c */ /* 0x000fe2000000189c */
[----:B------:R-:W-:Y:S06]  /*6840*/  MUFU.EX2 R95, R95 ;  /* 0x0000005f005f7308 */ /* 0x000fec0000000800 */
[----:B------:R-:W-:Y:S02]  /*6850*/  FADD R20, R146, R140 ;  /* 0x0000008c92147221 */ /* 0x000fe40000000000 */
[----:B------:R-:W-:Y:S01]  /*6860*/  MUFU.EX2 R96, R96 ;  /* 0x0000006000607308 */ /* 0x000fe20000000800 */
[----:B------:R-:W-:-:S07]  /*6870*/  FMUL R140, R149, 1.4426950216293334961 ;  /* 0x3fb8aa3b958c7820 */ /* 0x000fce0000400000 */
[----:B------:R-:W1:Y:S08]  /*6880*/  MUFU.EX2 R120, R120 ;  /* 0x0000007800787308 */ /* 0x000e700000000800 */
[----:B------:R-:W-:Y:S08]  /*6890*/  MUFU.EX2 R121, R121 ;  /* 0x0000007900797308 */ /* 0x000ff00000000800 */
[----:B------:R-:W2:Y:S08]  /*68a0*/  MUFU.EX2 R122, R122 ;  /* 0x0000007a007a7308 */ /* 0x000eb00000000800 */
[----:B------:R-:W-:Y:S08]  /*68b0*/  MUFU.EX2 R123, R123 ;  /* 0x0000007b007b7308 */ /* 0x000ff00000000800 */
[----:B------:R-:W3:Y:S08]  /*68c0*/  MUFU.EX2 R127, R127 ;  /* 0x0000007f007f7308 */ /* 0x000ef00000000800 */
[----:B------:R-:W-:Y:S08]  /*68d0*/  MUFU.EX2 R132, R132 ;  /* 0x0000008400847308 */ /* 0x000ff00000000800 */
[----:B------:R-:W-:Y:S08]  /*68e0*/  MUFU.EX2 R133, R133 ;  /* 0x0000008500857308 */ /* 0x000ff00000000800 */
[----:B------:R-:W-:Y:S08]  /*68f0*/  MUFU.EX2 R134, R134 ;  /* 0x0000008600867308 */ /* 0x000ff00000000800 */
[----:B------:R-:W4:Y:S08]  /*6900*/  MUFU.EX2 R125, R125 ;  /* 0x0000007d007d7308 */ /* 0x000f300000000800 */
[----:B------:R-:W-:Y:S08]  /*6910*/  MUFU.EX2 R135, R135 ;  /* 0x0000008700877308 */ /* 0x000ff00000000800 */
[----:B------:R-:W5:Y:S01]  /*6920*/  MUFU.EX2 R140, R140 ;  /* 0x0000008c008c7308 */ /* 0x000f620000000800 */
[----:B0-----:R-:W-:-:S02]  /*6930*/  F2FP.PACK_AB R16, R49, R48 ;  /* 0x000000303110723e */ /* 0x001fc400000000ff */
[----:B-1----:R-:W-:Y:S02]  /*6940*/  F2FP.PACK_AB R17, R120, R96 ;  /* 0x000000607811723e */ /* 0x002fe400000000ff */
[----:B------:R-:W-:Y:S02]  /*6950*/  F2FP.PACK_AB R18, R95, R94 ;  /* 0x0000005e5f12723e */ /* 0x000fe400000000ff */
[----:B--2---:R-:W-:-:S07]  /*6960*/  F2FP.PACK_AB R19, R122, R121 ;  /* 0x000000797a13723e */ /* 0x004fce00000000ff */
[C---:B------:R-:W-:Y:S08]  /*6970*/  HMMA.16816.F32 R52, R16.reuse, R14, R52 ;  /* 0x0000000e1034723c */ /* 0x040ff00000001834 */
[C---:B------:R-:W-:Y:S08]  /*6980*/  HMMA.16816.F32 R68, R16.reuse, R26, R68 ;  /* 0x0000001a1044723c */ /* 0x040ff00000001844 */
[C---:B------:R-:W-:Y:S08]  /*6990*/  HMMA.16816.F32 R136, R16.reuse, R46, R136 ;  /* 0x0000002e1088723c */ /* 0x040ff00000001888 */
[----:B------:R-:W-:Y:S07]  /*69a0*/  HMMA.16816.F32 R100, R16, R50, R100 ;  /* 0x000000321064723c */ /* 0x000fee0000001864 */
[----:B---3--:R-:W-:-:S02]  /*69b0*/  F2FP.PACK_AB R16, R127, R123 ;  /* 0x0000007b7f10723e */ /* 0x008fc400000000ff */
[----:B----4-:R-:W-:Y:S02]  /*69c0*/  F2FP.PACK_AB R17, R125, R134 ;  /* 0x000000867d11723e */ /* 0x010fe400000000ff */
[----:B------:R-:W-:Y:S02]  /*69d0*/  F2FP.PACK_AB R18, R133, R132 ;  /* 0x000000848512723e */ /* 0x000fe400000000ff */
[----:B-----5:R-:W-:-:S07]  /*69e0*/  F2FP.PACK_AB R19, R140, R135 ;  /* 0x000000878c13723e */ /* 0x020fce00000000ff */
[----:B------:R-:W-:Y:S07]  /*69f0*/  HMMA.16816.F32 R56, R16, R14, R56 ;  /* 0x0000000e1038723c */ /* 0x000fee0000001838 */
[--C-:B------:R-:W-:Y:S02]  /*6a00*/  FADD R14, R142, -R89.reuse ;  /* 0x800000598e0e7221 */ /* 0x100fe40000000000 */
[----:B------:R-:W-:Y:S02]  /*6a10*/  FADD R15, R34, -R89 ;  /* 0x80000059220f7221 */ /* 0x000fe40000000000 */
[----:B------:R-:W-:-:S02]  /*6a20*/  FMUL R14, R14, 1.4426950216293334961 ;  /* 0x3fb8aa3b0e0e7820 */ /* 0x000fc40000400000 */
[----:B------:R-:W-:Y:S02]  /*6a30*/  FMUL R15, R15, 1.4426950216293334961 ;  /* 0x3fb8aa3b0f0f7820 */ /* 0x000fe40000400000 */
[----:B------:R0:W-:Y:S02]  /*6a40*/  MUFU.EX2 R34, R14 ;  /* 0x0000000e00227308 */ /* 0x0001e40000000800 */
[----:B0-----:R-:W-:-:S06]  /*6a50*/  FADD R14, R38, -R89 ;  /* 0x80000059260e7221 */ /* 0x001fcc0000000000 */
[----:B------:R0:W-:Y:S01]  /*6a60*/  MUFU.EX2 R38, R15 ;  /* 0x0000000f00267308 */ /* 0x0001e20000000800 */
[----:B------:R-:W-:Y:S02]  /*6a70*/  FMUL R14, R14, 1.4426950216293334961 ;  /* 0x3fb8aa3b0e0e7820 */ /* 0x000fe40000400000 */
[----:B0-----:R-:W-:-:S05]  /*6a80*/  FADD R15, R84, -R89 ;  /* 0x80000059540f7221 */ /* 0x001fca0000000000 */
        /* <DEDUP_REMOVED lines=14> */
[----:B------:R-:W-:Y:S02]  /*6b70*/  FADD R13, R117, R118 ;  /* 0x00000076750d7221 */ /* 0x000fe40000000000 */
[----:B0-----:R-:W-:-:S03]  /*6b80*/  FADD R14, R35, -R109 ;  /* 0x8000006d230e7221 */ /* 0x001fc60000000000 */
[----:B------:R0:W-:Y:S01]  /*6b90*/  MUFU.EX2 R35, R15 ;  /* 0x0000000f00237308 */ /* 0x0001e20000000800 */
[----:B------:R-:W-:Y:S02]  /*6ba0*/  FADD R13, R119, R13 ;  /* 0x0000000d770d7221 */ /* 0x000fe40000000000 */
[----:B0-----:R-:W-:Y:S02]  /*6bb0*/  FMUL R15, R14, 1.4426950216293334961 ;  /* 0x3fb8aa3b0e0f7820 */ /* 0x001fe40000400000 */
[----:B------:R-:W-:-:S03]  /*6bc0*/  FADD R14, R39, -R109 ;  /* 0x8000006d270e7221 */ /* 0x000fc60000000000 */
[----:B------:R0:W-:Y:S01]  /*6bd0*/  MUFU.EX2 R39, R15 ;  /* 0x0000000f00277308 */ /* 0x0001e20000000800 */
[----:B------:R-:W-:Y:S02]  /*6be0*/  FADD R13, R116, R13 ;  /* 0x0000000d740d7221 */ /* 0x000fe40000000000 */
[----:B------:R-:W-:Y:S02]  /*6bf0*/  FADD R21, R115, R114 ;  /* 0x0000007273157221 */ /* 0x000fe40000000000 */
[----:B0-----:R-:W-:Y:S02]  /*6c00*/  FMUL R15, R14, 1.4426950216293334961 ;  /* 0x3fb8aa3b0e0f7820 */ /* 0x001fe40000400000 */
[----:B------:R-:W-:Y:S02]  /*6c10*/  FADD R14, R97, -R109 ;  /* 0x8000006d610e7221 */ /* 0x000fe40000000000 */
[----:B------:R-:W-:Y:S02]  /*6c20*/  FADD R131, R131, R13 ;  /* 0x0000000d83837221 */ /* 0x000fe40000000000 */
[----:B------:R-:W-:Y:S01]  /*6c30*/  FMUL R14, R14, 1.4426950216293334961 ;  /* 0x3fb8aa3b0e0e7820 */ /* 0x000fe20000400000 */
[----:B------:R-:W-:Y:S01]  /*6c40*/  HMMA.16816.F32 R72, R16, R26, R72 ;  /* 0x0000001a1048723c */ /* 0x000fe20000001848 */
[----:B------:R-:W-:-:S02]  /*6c50*/  FADD R12, R148, R12 ;  /* 0x0000000c940c7221 */ /* 0x000fc40000000000 */
[----:B------:R-:W-:Y:S01]  /*6c60*/  FADD R98, R98, -R109 ;  /* 0x8000006d62627221 */ /* 0x000fe20000000000 */
[----:B------:R0:W-:Y:S01]  /*6c70*/  MUFU.EX2 R116, R14 ;  /* 0x0000000e00747308 */ /* 0x0001e20000000800 */
[----:B------:R-:W-:Y:S02]  /*6c80*/  FADD R20, R147, R20 ;  /* 0x0000001493147221 */ /* 0x000fe40000000000 */
[----:B------:R-:W-:Y:S02]  /*6c90*/  FADD R21, R124, R21 ;  /* 0x000000157c157221 */ /* 0x000fe40000000000 */
[----:B------:R-:W-:Y:S02]  /*6ca0*/  FADD R211, R211, -R110 ;  /* 0x8000006ed3d37221 */ /* 0x000fe40000000000 */
[----:B------:R-:W-:Y:S02]  /*6cb0*/  FADD R26, R130, R131 ;  /* 0x00000083821a7221 */ /* 0x000fe40000000000 */
[----:B0-----:R-:W-:-:S02]  /*6cc0*/  FADD R14, R108, -R109 ;  /* 0x8000006d6c0e7221 */ /* 0x001fc40000000000 */
[----:B------:R-:W-:Y:S02]  /*6cd0*/  FMUL R98, R98, 1.4426950216293334961 ;  /* 0x3fb8aa3b62627820 */ /* 0x000fe40000400000 */
[----:B------:R-:W-:Y:S02]  /*6ce0*/  FADD R76, R76, R12 ;  /* 0x0000000c4c4c7221 */ /* 0x000fe40000000000 */
[----:B------:R-:W-:Y:S02]  /*6cf0*/  FADD R21, R126, R21 ;  /* 0x000000157e157221 */ /* 0x000fe40000000000 */
[----:B------:R-:W-:Y:S02]  /*6d00*/  FMUL R22, R14, 1.4426950216293334961 ;  /* 0x3fb8aa3b0e167820 */ /* 0x000fe40000400000 */
[----:B------:R-:W-:Y:S02]  /*6d10*/  FMUL R12, R211, 1.4426950216293334961 ;  /* 0x3fb8aa3bd30c7820 */ /* 0x000fe40000400000 */
[----:B------:R-:W-:-:S02]  /*6d20*/  FADD R24, R64, R20 ;  /* 0x0000001440187221 */ /* 0x000fc40000000000 */
[----:B------:R-:W-:Y:S01]  /*6d30*/  FADD R26, R129, R26 ;  /* 0x0000001a811a7221 */ /* 0x000fe20000000000 */
[----:B------:R-:W-:Y:S01]  /*6d40*/  MUFU.EX2 R108, R98 ;  /* 0x00000062006c7308 */ /* 0x000fe20000000800 */
[C---:B------:R-:W-:Y:S01]  /*6d50*/  HMMA.16816.F32 R40, R16.reuse, R50, R40 ;  /* 0x000000321028723c */ /* 0x040fe20000001828 */
[----:B------:R-:W-:Y:S02]  /*6d60*/  FADD R77, R77, R76 ;  /* 0x0000004c4d4d7221 */ /* 0x000fe40000000000 */
[----:B------:R-:W-:Y:S02]  /*6d70*/  FADD R9, R9, R21 ;  /* 0x0000001509097221 */ /* 0x000fe40000000000 */
[----:B------:R-:W-:Y:S02]  /*6d80*/  FADD R76, R65, R24 ;  /* 0x00000018414c7221 */ /* 0x000fe40000000000 */
[----:B------:R-:W-:Y:S01]  /*6d90*/  MUFU.EX2 R97, R15 ;  /* 0x0000000f00617308 */ /* 0x000fe20000000800 */
[----:B------:R-:W-:Y:S01]  /*6da0*/  HMMA.16816.F32 R156, R16, R46, R156 ;  /* 0x0000002e109c723c */ /* 0x000fe2000000189c */
[----:B------:R-:W-:Y:S01]  /*6db0*/  FADD R11, R11, R26 ;  /* 0x0000001a0b0b7221 */ /* 0x000fe20000000000 */
[----:B------:R-:W-:Y:S04]  /*6dc0*/  LDSM.16.M88.4 R16, [R8+0x4880] ;  /* 0x004880000810783b */ /* 0x000fe80000000200 */
[----:B------:R-:W-:Y:S01]  /*6dd0*/  LDSM.16.M88.4 R24, [R8+0x5880] ;  /* 0x005880000818783b */ /* 0x000fe20000000200 */
[----:B------:R0:W-:Y:S08]  /*6de0*/  MUFU.EX2 R98, R22 ;  /* 0x0000001600627308 */ /* 0x0001f00000000800 */
[----:B------:R1:W-:Y:S01]  /*6df0*/  MUFU.EX2 R50, R12 ;  /* 0x0000000c00327308 */ /* 0x0003e20000000800 */
[----:B0-----:R-:W-:Y:S01]  /*6e00*/  LDSM.16.M88.4 R20, [R8+0x5080] ;  /* 0x005080000814783b */ /* 0x001fe20000000200 */
[----:B------:R-:W-:-:S03]  /*6e10*/  FADD R114, R220, -R89 ;  /* 0x80000059dc727221 */ /* 0x000fc60000000000 */
[----:B-1----:R-:W0:Y:S01]  /*6e20*/  LDSM.16.M88.4 R12, [R8+0x4080] ;  /* 0x00408000080c783b */ /* 0x002e220000000200 */
[--C-:B------:R-:W-:Y:S02]  /*6e30*/  FADD R216, R216, -R89.reuse ;  /* 0x80000059d8d87221 */ /* 0x100fe40000000000 */
[--C-:B------:R-:W-:Y:S02]  /*6e40*/  FADD R212, R212, -R89.reuse ;  /* 0x80000059d4d47221 */ /* 0x100fe40000000000 */
[----:B------:R-:W-:Y:S02]  /*6e50*/  FADD R206, R206, -R89 ;  /* 0x80000059cece7221 */ /* 0x000fe40000000000 */
[--C-:B------:R-:W-:Y:S02]  /*6e60*/  FADD R217, R217, -R109.reuse ;  /* 0x8000006dd9d97221 */ /* 0x100fe40000000000 */
[--C-:B------:R-:W-:Y:S02]  /*6e70*/  FADD R213, R213, -R109.reuse ;  /* 0x8000006dd5d57221 */ /* 0x100fe40000000000 */
[----:B------:R-:W-:-:S02]  /*6e80*/  FADD R207, R207, -R109 ;  /* 0x8000006dcfcf7221 */ /* 0x000fc40000000000 */
[----:B------:R-:W-:Y:S02]  /*6e90*/  FADD R205, R205, -R109 ;  /* 0x8000006dcdcd7221 */ /* 0x000fe40000000000 */
        /* <DEDUP_REMOVED lines=8> */
[--C-:B------:R-:W-:Y:S02]  /*6f20*/  FADD R215, R215, -R110.reuse ;  /* 0x8000006ed7d77221 */ /* 0x100fe40000000000 */
[----:B------:R-:W-:Y:S02]  /*6f30*/  FADD R214, R214, -R110 ;  /* 0x8000006ed6d67221 */ /* 0x000fe40000000000 */
[----:B------:R-:W-:-:S02]  /*6f40*/  FADD R51, R224, -R111 ;  /* 0x8000006fe0337221 */ /* 0x000fc40000000000 */
[--C-:B------:R-:W-:Y:S02]  /*6f50*/  FADD R223, R223, -R111.reuse ;  /* 0x8000006fdfdf7221 */ /* 0x100fe40000000000 */
[--C-:B------:R-:W-:Y:S02]  /*6f60*/  FADD R222, R222, -R111.reuse ;  /* 0x8000006fdede7221 */ /* 0x100fe40000000000 */
[----:B------:R-:W-:Y:S01]  /*6f70*/  FADD R221, R221, -R111 ;  /* 0x8000006fdddd7221 */ /* 0x000fe20000000000 */
[----:B------:R-:W-:Y:S01]  /*6f80*/  MUFU.EX2 R114, R114 ;  /* 0x0000007200727308 */ /* 0x000fe20000000800 */
[----:B------:R-:W-:Y:S02]  /*6f90*/  FADD R210, R210, -R110 ;  /* 0x8000006ed2d27221 */ /* 0x000fe40000000000 */
[----:B------:R-:W-:Y:S02]  /*6fa0*/  FADD R9, R10, R9 ;  /* 0x000000090a097221 */ /* 0x000fe40000000000 */
[----:B------:R-:W-:-:S02]  /*6fb0*/  FADD R76, R60, R76 ;  /* 0x0000004c3c4c7221 */ /* 0x000fc40000000000 */
[----:B------:R-:W-:Y:S01]  /*6fc0*/  FADD R79, R79, R11 ;  /* 0x0000000b4f4f7221 */ /* 0x000fe20000000000 */
[----:B------:R-:W1:Y:S01]  /*6fd0*/  MUFU.EX2 R115, R115 ;  /* 0x0000007300737308 */ /* 0x000e620000000800 */
[----:B------:R-:W-:Y:S02]  /*6fe0*/  FMUL R119, R215, 1.4426950216293334961 ;  /* 0x3fb8aa3bd7777820 */ /* 0x000fe40000400000 */
[----:B------:R-:W-:Y:S02]  /*6ff0*/  FMUL R10, R214, 1.4426950216293334961 ;  /* 0x3fb8aa3bd60a7820 */ /* 0x000fe40000400000 */
[----:B------:R-:W-:-:S03]  /*7000*/  FMUL R51, R51, 1.4426950216293334961 ;  /* 0x3fb8aa3b33337820 */ /* 0x000fc60000400000 */
[----:B------:R-:W-:Y:S01]  /*7010*/  MUFU.EX2 R117, R117 ;  /* 0x0000007500757308 */ /* 0x000fe20000000800 */
[----:B------:R-:W-:Y:S02]  /*7020*/  FMUL R65, R223, 1.4426950216293334961 ;  /* 0x3fb8aa3bdf417820 */ /* 0x000fe40000400000 */
[----:B------:R-:W-:Y:S02]  /*7030*/  FMUL R60, R222, 1.4426950216293334961 ;  /* 0x3fb8aa3bde3c7820 */ /* 0x000fe40000400000 */
[----:B------:R-:W-:-:S03]  /*7040*/  FMUL R11, R221, 1.4426950216293334961 ;  /* 0x3fb8aa3bdd0b7820 */ /* 0x000fc60000400000 */
[----:B------:R-:W-:Y:S01]  /*7050*/  MUFU.EX2 R118, R118 ;  /* 0x0000007600767308 */ /* 0x000fe20000000800 */
[----:B------:R-:W-:-:S07]  /*7060*/  FMUL R210, R210, 1.4426950216293334961 ;  /* 0x3fb8aa3bd2d27820 */ /* 0x000fce0000400000 */
[----:B------:R-:W-:Y:S08]  /*7070*/  MUFU.EX2 R160, R160 ;  /* 0x000000a000a07308 */ /* 0x000ff00000000800 */
[----:B------:R-:W2:Y:S08]  /*7080*/  MUFU.EX2 R155, R155 ;  /* 0x0000009b009b7308 */ /* 0x000eb00000000800 */
[----:B------:R-:W-:Y:S08]  /*7090*/  MUFU.EX2 R150, R150 ;  /* 0x0000009600967308 */ /* 0x000ff00000000800 */
[----:B------:R-:W3:Y:S01]  /*70a0*/  MUFU.EX2 R151, R151 ;  /* 0x0000009700977308 */ /* 0x000ee20000000800 */
[----:B------:R-:W-:-:S02]  /*70b0*/  FADD R144, R144, R9 ;  /* 0x0000000990907221 */ /* 0x000fc40000000000 */
[----:B------:R-:W-:-:S05]  /*70c0*/  FADD R128, R128, R77 ;  /* 0x0000004d80807221 */ /* 0x000fca0000000000 */
[----:B------:R-:W4:Y:S01]  /*70d0*/  MUFU.EX2 R119, R119 ;  /* 0x0000007700777308 */ /* 0x000f220000000800 */
[----:B------:R-:W-:-:S07]  /*70e0*/  FADD R145, R145, R144 ;  /* 0x0000009091917221 */ /* 0x000fce0000000000 */
[----:B------:R-:W-:Y:S08]  /*70f0*/  MUFU.EX2 R64, R210 ;  /* 0x000000d200407308 */ /* 0x000ff00000000800 */
[----:B------:R-:W-:Y:S08]  /*7100*/  MUFU.EX2 R10, R10 ;  /* 0x0000000a000a7308 */ /* 0x000ff00000000800 */
[----:B------:R-:W-:Y:S08]  /*7110*/  MUFU.EX2 R51, R51 ;  /* 0x0000003300337308 */ /* 0x000ff00000000800 */
[----:B------:R-:W5:Y:S08]  /*7120*/  MUFU.EX2 R65, R65 ;  /* 0x0000004100417308 */ /* 0x000f700000000800 */
[----:B------:R-:W-:Y:S08]  /*7130*/  MUFU.EX2 R60, R60 ;  /* 0x0000003c003c7308 */ /* 0x000ff00000000800 */
[----:B------:R-:W4:Y:S01]  /*7140*/  MUFU.EX2 R11, R11 ;  /* 0x0000000b000b7308 */ /* 0x000f220000000800 */
[----:B-1----:R-:W-:Y:S01]  /*7150*/  F2FP.PACK_AB R44, R115, R114 ;  /* 0x00000072732c723e */ /* 0x002fe200000000ff */
[----:B------:R-:W-:Y:S01]  /*7160*/  FADD R66, R66, R128 ;  /* 0x0000008042427221 */ /* 0x000fe20000000000 */
[----:B--2---:R-:W-:Y:S01]  /*7170*/  F2FP.PACK_AB R45, R155, R160 ;  /* 0x000000a09b2d723e */ /* 0x004fe200000000ff */
[----:B------:R-:W-:Y:S01]  /*7180*/  FADD R145, R82, R145 ;  /* 0x0000009152917221 */ /* 0x000fe20000000000 */
[----:B------:R-:W-:-:S02]  /*7190*/  F2FP.PACK_AB R46, R118, R117 ;  /* 0x00000075762e723e */ /* 0x000fc400000000ff */
[----:B---3--:R-:W-:Y:S01]  /*71a0*/  F2FP.PACK_AB R47, R151, R150 ;  /* 0x00000096972f723e */ /* 0x008fe200000000ff */
[----:B------:R-:W-:Y:S01]  /*71b0*/  FADD R66, R67, R66 ;  /* 0x0000004243427221 */ /* 0x000fe20000000000 */
[----:B------:R-:W-:Y:S01]  /*71c0*/  LDSM.16.M88.4 R128, [R197+0x4880] ;  /* 0x00488000c580783b */ /* 0x000fe20000000200 */
[----:B------:R-:W-:Y:S02]  /*71d0*/  FADD R145, R83, R145 ;  /* 0x0000009153917221 */ /* 0x000fe40000000000 */
[----:B------:R-:W-:Y:S02]  /*71e0*/  FADD R79, R80, R79 ;  /* 0x0000004f504f7221 */ /* 0x000fe40000000000 */
[----:B0-----:R-:W-:Y:S01]  /*71f0*/  HMMA.16816.F32 R52, R44, R12, R52 ;  /* 0x0000000c2c34723c */ /* 0x001fe20000001834 */
[----:B------:R-:W-:Y:S02]  /*7200*/  FADD R66, R78, R66 ;  /* 0x000000424e427221 */ /* 0x000fe40000000000 */
[----:B------:R-:W-:-:S02]  /*7210*/  FADD R92, R92, R145 ;  /* 0x000000915c5c7221 */ /* 0x000fc40000000000 */
[----:B------:R-:W-:-:S03]  /*7220*/  FADD R78, R81, R79 ;  /* 0x0000004f514e7221 */ /* 0x000fc60000000000 */
[----:B------:R-:W-:Y:S01]  /*7230*/  HMMA.16816.F32 R68, R44, R16, R68 ;  /* 0x000000102c44723c */ /* 0x000fe20000001844 */
[----:B------:R-:W-:Y:S02]  /*7240*/  FADD R30, R30, -R109 ;  /* 0x8000006d1e1e7221 */ /* 0x000fe40000000000 */
[----:B------:R-:W-:-:S05]  /*7250*/  FADD R76, R61, R76 ;  /* 0x0000004c3d4c7221 */ /* 0x000fca0000000000 */
[----:B------:R-:W-:Y:S01]  /*7260*/  HMMA.16816.F32 R136, R44, R20, R136 ;  /* 0x000000142c88723c */ /* 0x000fe20000001888 */
[----:B------:R-:W-:-:S07]  /*7270*/  FADD R204, R204, -R89 ;  /* 0x80000059cccc7221 */ /* 0x000fce0000000000 */
[----:B------:R-:W-:Y:S01]  /*7280*/  HMMA.16816.F32 R100, R44, R24, R100 ;  /* 0x000000182c64723c */ /* 0x000fe20000001864 */
[----:B------:R-:W-:-:S06]  /*7290*/  FADD R201, R201, -R89 ;  /* 0x80000059c9c97221 */ /* 0x000fcc0000000000 */
[----:B----4-:R-:W-:Y:S02]  /*72a0*/  F2FP.PACK_AB R44, R50, R119 ;  /* 0x00000077322c723e */ /* 0x010fe400000000ff */
[----:B-----5:R-:W-:Y:S02]  /*72b0*/  F2FP.PACK_AB R45, R65, R51 ;  /* 0x00000033412d723e */ /* 0x020fe400000000ff */
[----:B------:R-:W-:Y:S02]  /*72c0*/  F2FP.PACK_AB R46, R10, R64 ;  /* 0x000000400a2e723e */ /* 0x000fe400000000ff */
[----:B------:R-:W-:Y:S01]  /*72d0*/  F2FP.PACK_AB R47, R11, R60 ;  /* 0x0000003c0b2f723e */ /* 0x000fe200000000ff */
[--C-:B------:R-:W-:Y:S02]  /*72e0*/  FADD R193, R193, -R89.reuse ;  /* 0x80000059c1c17221 */ /* 0x100fe40000000000 */
[----:B------:R-:W-:Y:S02]  /*72f0*/  FADD R181, R181, -R89 ;  /* 0x80000059b5b57221 */ /* 0x000fe40000000000 */
[----:B------:R-:W-:-:S02]  /*7300*/  FADD R203, R203, -R109 ;  /* 0x8000006dcbcb7221 */ /* 0x000fc40000000000 */
[--C-:B------:R-:W-:Y:S02]  /*7310*/  FADD R199, R199, -R109.reuse ;  /* 0x8000006dc7c77221 */ /* 0x100fe40000000000 */
[----:B------:R-:W-:Y:S02]  /*7320*/  FADD R183, R183, -R109 ;  /* 0x8000006db7b77221 */ /* 0x000fe40000000000 */
[--C-:B------:R-:W-:Y:S02]  /*7330*/  FADD R219, R219, -R110.reuse ;  /* 0x8000006edbdb7221 */ /* 0x100fe40000000000 */
[--C-:B------:R-:W-:Y:S02]  /*7340*/  FADD R209, R209, -R110.reuse ;  /* 0x8000006ed1d17221 */ /* 0x100fe40000000000 */
[--C-:B------:R-:W-:Y:S02]  /*7350*/  FADD R178, R178, -R110.reuse ;  /* 0x8000006eb2b27221 */ /* 0x100fe40000000000 */
[----:B------:R-:W-:-:S02]  /*7360*/  FADD R170, R170, -R110 ;  /* 0x8000006eaaaa7221 */ /* 0x000fc40000000000 */
[----:B------:R-:W-:Y:S02]  /*7370*/  FADD R93, R93, R92 ;  /* 0x0000005c5d5d7221 */ /* 0x000fe40000000000 */
[--C-:B------:R-:W-:Y:S02]  /*7380*/  FADD R218, R218, -R111.reuse ;  /* 0x8000006fdada7221 */ /* 0x100fe40000000000 */
[----:B------:R-:W-:Y:S01]  /*7390*/  FADD R177, R177, -R111 ;  /* 0x8000006fb1b17221 */ /* 0x000fe20000000000 */
[----:B------:R-:W-:Y:S01]  /*73a0*/  HMMA.16816.F32 R56, R44, R12, R56 ;  /* 0x0000000c2c38723c */ /* 0x000fe20000001838 */
[----:B------:R-:W-:Y:S02]  /*73b0*/  FADD R78, R31, R78 ;  /* 0x0000004e1f4e7221 */ /* 0x000fe40000000000 */
[----:B------:R-:W-:Y:S02]  /*73c0*/  FADD R175, R175, -R109 ;  /* 0x8000006dafaf7221 */ /* 0x000fe40000000000 */
[----:B------:R-:W-:-:S02]  /*73d0*/  FADD R208, R208, -R111 ;  /* 0x8000006fd0d07221 */ /* 0x000fc40000000000 */
[----:B------:R-:W-:Y:S01]  /*73e0*/  FADD R169, R169, -R111 ;  /* 0x8000006fa9a97221 */ /* 0x000fe20000000000 */
[----:B------:R-:W-:Y:S01]  /*73f0*/  HMMA.16816.F32 R40, R44, R24, R40 ;  /* 0x000000182c28723c */ /* 0x000fe20000001828 */
[----:B------:R-:W-:Y:S02]  /*7400*/  FMUL R9, R30, 1.4426950216293334961 ;  /* 0x3fb8aa3b1e097820 */ /* 0x000fe40000400000 */
[----:B------:R-:W-:Y:S02]  /*7410*/  FADD R76, R62, R76 ;  /* 0x0000004c3e4c7221 */ /* 0x000fe40000000000 */
[----:B------:R-:W-:Y:S02]  /*7420*/  FADD R13, R29, R66 ;  /* 0x000000421d0d7221 */ /* 0x000fe40000000000 */
        /* <DEDUP_REMOVED lines=12> */
[----:B------:R-:W-:Y:S02]  /*74f0*/  FADD R134, R134, R93 ;  /* 0x0000005d86867221 */ /* 0x000fe40000000000 */
[----:B------:R-:W-:-:S02]  /*7500*/  FMUL R25, R177, 1.4426950216293334961 ;  /* 0x3fb8aa3bb1197820 */ /* 0x000fc40000400000 */
[----:B------:R-:W-:Y:S02]  /*7510*/  FADD R78, R123, R78 ;  /* 0x0000004e7b4e7221 */ /* 0x000fe40000000000 */
[----:B------:R-:W-:Y:S02]  /*7520*/  FMUL R175, R175, 1.4426950216293334961 ;  /* 0x3fb8aa3bafaf7820 */ /* 0x000fe40000400000 */
[----:B------:R-:W-:Y:S02]  /*7530*/  FMUL R208, R208, 1.4426950216293334961 ;  /* 0x3fb8aa3bd0d07820 */ /* 0x000fe40000400000 */
[----:B------:R-:W-:Y:S01]  /*7540*/  FMUL R169, R169, 1.4426950216293334961 ;  /* 0x3fb8aa3ba9a97820 */ /* 0x000fe20000400000 */
[----:B------:R-:W-:Y:S01]  /*7550*/  HMMA.16816.F32 R72, R44, R16, R72 ;  /* 0x000000102c48723c */ /* 0x000fe20000001848 */
[----:B------:R-:W-:Y:S01]  /*7560*/  FADD R134, R125, R134 ;  /* 0x000000867d867221 */ /* 0x000fe20000000000 */
[----:B------:R-:W-:Y:S01]  /*7570*/  MUFU.EX2 R141, R141 ;  /* 0x0000008d008d7308 */ /* 0x000fe20000000800 */
[----:B------:R-:W-:-:S02]  /*7580*/  FADD R127, R127, R78 ;  /* 0x0000004e7f7f7221 */ /* 0x000fc40000000000 */
[----:B------:R-:W-:Y:S02]  /*7590*/  FADD R12, R32, -R110 ;  /* 0x8000006e200c7221 */ /* 0x000fe40000000000 */
[----:B------:R-:W-:-:S03]  /*75a0*/  FADD R135, R135, R134 ;  /* 0x0000008687877221 */ /* 0x000fc60000000000 */
[----:B------:R-:W-:Y:S01]  /*75b0*/  MUFU.EX2 R146, R146 ;  /* 0x0000009200927308 */ /* 0x000fe20000000800 */
[----:B------:R-:W-:Y:S02]  /*75c0*/  FADD R63, R63, R76 ;  /* 0x0000004c3f3f7221 */ /* 0x000fe40000000000 */
[----:B------:R-:W-:Y:S02]  /*75d0*/  FADD R13, R96, R13 ;  /* 0x0000000d600d7221 */ /* 0x000fe40000000000 */
[----:B------:R-:W-:-:S03]  /*75e0*/  FADD R132, R132, R127 ;  /* 0x0000007f84847221 */ /* 0x000fc60000000000 */
[----:B------:R-:W-:Y:S01]  /*75f0*/  MUFU.EX2 R147, R147 ;  /* 0x0000009300937308 */ /* 0x000fe20000000800 */
[----:B------:R-:W-:-:S07]  /*7600*/  FADD R140, R140, R135 ;  /* 0x000000878c8c7221 */ /* 0x000fce0000000000 */
[----:B------:R-:W-:Y:S01]  /*7610*/  MUFU.EX2 R148, R148 ;  /* 0x0000009400947308 */ /* 0x000fe20000000800 */
[----:B------:R-:W-:-:S07]  /*7620*/  FADD R48, R48, R63 ;  /* 0x0000003f30307221 */ /* 0x000fce0000000000 */
[----:B------:R-:W-:Y:S01]  /*7630*/  MUFU.EX2 R152, R152 ;  /* 0x0000009800987308 */ /* 0x000fe20000000800 */
[----:B------:R-:W-:-:S07]  /*7640*/  FADD R120, R120, R13 ;  /* 0x0000000d78787221 */ /* 0x000fce0000000000 */
[----:B------:R-:W-:Y:S01]  /*7650*/  MUFU.EX2 R153, R153 ;  /* 0x0000009900997308 */ /* 0x000fe20000000800 */
[----:B------:R-:W-:-:S07]  /*7660*/  FADD R132, R133, R132 ;  /* 0x0000008485847221 */ /* 0x000fce0000000000 */
[----:B------:R-:W-:Y:S08]  /*7670*/  MUFU.EX2 R154, R154 ;  /* 0x0000009a009a7308 */ /* 0x000ff00000000800 */
[----:B------:R-:W-:Y:S08]  /*7680*/  MUFU.EX2 R143, R175 ;  /* 0x000000af008f7308 */ /* 0x000ff00000000800 */
[----:B------:R-:W-:Y:S08]  /*7690*/  MUFU.EX2 R61, R61 ;  /* 0x0000003d003d7308 */ /* 0x000ff00000000800 */
[----:B------:R-:W0:Y:S08]  /*76a0*/  MUFU.EX2 R30, R30 ;  /* 0x0000001e001e7308 */ /* 0x000e300000000800 */
[----:B------:R-:W-:Y:S08]  /*76b0*/  MUFU.EX2 R62, R62 ;  /* 0x0000003e003e7308 */ /* 0x000ff00000000800 */
[----:B------:R-:W-:Y:S08]  /*76c0*/  MUFU.EX2 R29, R29 ;  /* 0x0000001d001d7308 */ /* 0x000ff00000000800 */
[----:B------:R-:W-:Y:S08]  /*76d0*/  MUFU.EX2 R31, R31 ;  /* 0x0000001f001f7308 */ /* 0x000ff00000000800 */
[----:B------:R-:W1:Y:S08]  /*76e0*/  MUFU.EX2 R24, R208 ;  /* 0x000000d000187308 */ /* 0x000e700000000800 */
[----:B------:R-:W-:Y:S08]  /*76f0*/  MUFU.EX2 R25, R25 ;  /* 0x0000001900197308 */ /* 0x000ff00000000800 */
[----:B------:R-:W2:Y:S01]  /*7700*/  MUFU.EX2 R32, R169 ;  /* 0x000000a900207308 */ /* 0x000ea20000000800 */
[----:B------:R-:W-:-:S02]  /*7710*/  FMUL R13, R12, 1.4426950216293334961 ;  /* 0x3fb8aa3b0c0d7820 */ /* 0x000fc40000400000 */
[----:B------:R-:W-:Y:S02]  /*7720*/  FADD R12, R36, -R110 ;  /* 0x8000006e240c7221 */ /* 0x000fe40000000000 */
[----:B------:R-:W-:Y:S02]  /*7730*/  FADD R140, R51, R140 ;  /* 0x0000008c338c7221 */ /* 0x000fe40000000000 */
[----:B------:R-:W-:Y:S02]  /*7740*/  FADD R49, R49, R48 ;  /* 0x0000003031317221 */ /* 0x000fe40000000000 */
[----:B------:R-:W-:Y:S01]  /*7750*/  FADD R119, R119, R132 ;  /* 0x0000008477777221 */ /* 0x000fe20000000000 */
[----:B------:R3:W-:Y:S01]  /*7760*/  MUFU.EX2 R36, R13 ;  /* 0x0000000d00247308 */ /* 0x0007e20000000800 */
[----:B------:R-:W-:Y:S01]  /*7770*/  FMUL R16, R12, 1.4426950216293334961 ;  /* 0x3fb8aa3b0c107820 */ /* 0x000fe20000400000 */
[----:B------:R-:W-:Y:S01]  /*7780*/  HMMA.16816.F32 R156, R44, R20, R156 ;  /* 0x000000142c9c723c */ /* 0x000fe2000000189c */
[----:B------:R-:W-:Y:S01]  /*7790*/  FADD R12, R37, -R110 ;  /* 0x8000006e250c7221 */ /* 0x000fe20000000000 */
[----:B0-----:R-:W-:Y:S01]  /*77a0*/  F2FP.PACK_AB R48, R30, R61 ;  /* 0x0000003d1e30723e */ /* 0x001fe200000000ff */
[----:B------:R-:W-:Y:S01]  /*77b0*/  FADD R94, R94, R49 ;  /* 0x000000315e5e7221 */ /* 0x000fe20000000000 */
[----:B-1----:R-:W-:Y:S01]  /*77c0*/  F2FP.PACK_AB R49, R24, R31 ;  /* 0x0000001f1831723e */ /* 0x002fe200000000ff */
[----:B------:R-:W-:-:S02]  /*77d0*/  FADD R119, R50, R119 ;  /* 0x0000007732777221 */ /* 0x000fc40000000000 */
[----:B---3--:R-:W-:Y:S01]  /*77e0*/  FADD R13, R65, R140 ;  /* 0x0000008c410d7221 */ /* 0x008fe20000000000 */
[----:B------:R-:W-:Y:S01]  /*77f0*/  F2FP.PACK_AB R44, R146, R141 ;  /* 0x0000008d922c723e */ /* 0x000fe200000000ff */
[----:B------:R0:W-:Y:S01]  /*7800*/  MUFU.EX2 R37, R16 ;  /* 0x0000001000257308 */ /* 0x0001e20000000800 */
[----:B------:R-:W-:Y:S02]  /*7810*/  F2FP.PACK_AB R45, R153, R152 ;  /* 0x00000098992d723e */ /* 0x000fe400000000ff */
[----:B------:R-:W-:Y:S02]  /*7820*/  F2FP.PACK_AB R46, R148, R147 ;  /* 0x00000093942e723e */ /* 0x000fe400000000ff */
[----:B------:R-:W-:Y:S02]  /*7830*/  F2FP.PACK_AB R47, R143, R154 ;  /* 0x0000009a8f2f723e */ /* 0x000fe400000000ff */
[----:B------:R-:W-:Y:S02]  /*7840*/  F2FP.PACK_AB R50, R29, R62 ;  /* 0x0000003e1d32723e */ /* 0x000fe400000000ff */
[----:B--2---:R-:W-:Y:S01]  /*7850*/  F2FP.PACK_AB R51, R32, R25 ;  /* 0x000000192033723e */ /* 0x004fe200000000ff */
[----:B------:R-:W-:-:S02]  /*7860*/  FMUL R12, R12, 1.4426950216293334961 ;  /* 0x3fb8aa3b0c0c7820 */ /* 0x000fc40000400000 */
[----:B0-----:R-:W-:Y:S01]  /*7870*/  FADD R16, R60, R13 ;  /* 0x0000000d3c107221 */ /* 0x001fe20000000000 */
[----:B------:R-:W-:Y:S01]  /*7880*/  HMMA.16816.F32 R52, R44, R14, R52 ;  /* 0x0000000e2c34723c */ /* 0x000fe20000001834 */
[----:B------:R-:W-:Y:S01]  /*7890*/  FADD R119, R64, R119 ;  /* 0x0000007740777221 */ /* 0x000fe20000000000 */
[----:B------:R0:W-:Y:S01]  /*78a0*/  MUFU.EX2 R63, R12 ;  /* 0x0000000c003f7308 */ /* 0x0001e20000000800 */
[----:B------:R-:W-:Y:S02]  /*78b0*/  FADD R64, R11, R16 ;  /* 0x000000100b407221 */ /* 0x000fe40000000000 */
[----:B------:R-:W-:-:S03]  /*78c0*/  FADD R121, R121, R120 ;  /* 0x0000007879797221 */ /* 0x000fc60000000000 */
[----:B------:R-:W-:Y:S01]  /*78d0*/  HMMA.16816.F32 R68, R44, R18, R68 ;  /* 0x000000122c44723c */ /* 0x000fe20000001844 */
[----:B------:R-:W-:-:S07]  /*78e0*/  FADD R95, R95, R94 ;  /* 0x0000005e5f5f7221 */ /* 0x000fce0000000000 */
[----:B------:R-:W-:Y:S01]  /*78f0*/  HMMA.16816.F32 R136, R44, R22, R136 ;  /* 0x000000162c88723c */ /* 0x000fe20000001888 */
[----:B------:R-:W-:-:S07]  /*7900*/  FADD R121, R122, R121 ;  /* 0x000000797a797221 */ /* 0x000fce0000000000 */
[----:B------:R-:W-:Y:S01]  /*7910*/  HMMA.16816.F32 R100, R44, R26, R100 ;  /* 0x0000001a2c64723c */ /* 0x000fe20000001864 */
[----:B------:R-:W1:Y:S07]  /*7920*/  LDSM.16.M88.4 R44, [R197+0x4080] ;  /* 0x00408000c52c783b */ /* 0x000e6e0000000200 */
[C---:B------:R-:W-:Y:S01]  /*7930*/  HMMA.16816.F32 R56, R48.reuse, R14, R56 ;  /* 0x0000000e3038723c */ /* 0x040fe20000001838 */
[----:B0-----:R-:W0:Y:S07]  /*7940*/  LDSM.16.M88.4 R12, [R197+0x5080] ;  /* 0x00508000c50c783b */ /* 0x001e2e0000000200 */
[----:B------:R-:W-:Y:S01]  /*7950*/  HMMA.16816.F32 R72, R48, R18, R72 ;  /* 0x000000123048723c */ /* 0x000fe20000001848 */
[----:B------:R-:W2:Y:S01]  /*7960*/  LDSM.16.M88.4 R16, [R197+0x5880] ;  /* 0x00588000c510783b */ /* 0x000ea20000000200 */
[----:B------:R-:W-:-:S02]  /*7970*/  FADD R173, R173, -R89 ;  /* 0x80000059adad7221 */ /* 0x000fc40000000000 */
[----:B------:R-:W-:Y:S02]  /*7980*/  FADD R114, R114, R95 ;  /* 0x0000005f72727221 */ /* 0x000fe40000000000 */
[----:B------:R-:W-:Y:S02]  /*7990*/  FADD R160, R160, R121 ;  /* 0x00000079a0a07221 */ /* 0x000fe40000000000 */
[----:B------:R-:W-:Y:S02]  /*79a0*/  FMUL R173, R173, 1.4426950216293334961 ;  /* 0x3fb8aa3badad7820 */ /* 0x000fe40000400000 */
[----:B------:R-:W-:Y:S02]  /*79b0*/  FADD R114, R115, R114 ;  /* 0x0000007273727221 */ /* 0x000fe40000000000 */
[----:B------:R-:W-:Y:S02]  /*79c0*/  FADD R155, R155, R160 ;  /* 0x000000a09b9b7221 */ /* 0x000fe40000000000 */
[----:B------:R-:W-:Y:S01]  /*79d0*/  FADD R226, R226, -R111 ;  /* 0x8000006fe2e27221 */ /* 0x000fe20000000000 */
[----:B------:R-:W3:Y:S01]  /*79e0*/  MUFU.EX2 R142, R173 ;  /* 0x000000ad008e7308 */ /* 0x000ee20000000800 */
[----:B------:R-:W-:-:S02]  /*79f0*/  FADD R117, R117, R114 ;  /* 0x0000007275757221 */ /* 0x000fc40000000000 */
[----:B------:R-:W-:Y:S02]  /*7a00*/  FADD R105, R105, -R111 ;  /* 0x8000006f69697221 */ /* 0x000fe40000000000 */
[----:B------:R-:W-:Y:S02]  /*7a10*/  FADD R150, R150, R155 ;  /* 0x0000009b96967221 */ /* 0x000fe40000000000 */
[----:B------:R-:W-:Y:S02]  /*7a20*/  FADD R20, R10, R119 ;  /* 0x000000770a147221 */ /* 0x000fe40000000000 */
[----:B------:R-:W-:Y:S02]  /*7a30*/  FMUL R10, R226, 1.4426950216293334961 ;  /* 0x3fb8aa3be20a7820 */ /* 0x000fe40000400000 */
[----:B------:R-:W-:Y:S02]  /*7a40*/  FADD R31, R31, R64 ;  /* 0x000000401f1f7221 */ /* 0x000fe40000000000 */
[----:B------:R-:W-:-:S02]  /*7a50*/  FADD R85, R85, -R110 ;  /* 0x8000006e55557221 */ /* 0x000fc40000000000 */
[--C-:B------:R-:W-:Y:S02]  /*7a60*/  FADD R91, R91, -R111.reuse ;  /* 0x8000006f5b5b7221 */ /* 0x100fe40000000000 */
[----:B------:R-:W-:Y:S02]  /*7a70*/  FADD R90, R90, -R111 ;  /* 0x8000006f5a5a7221 */ /* 0x000fe40000000000 */
[----:B------:R-:W-:Y:S02]  /*7a80*/  FADD R118, R118, R117 ;  /* 0x0000007576767221 */ /* 0x000fe40000000000 */
[----:B------:R-:W-:Y:S01]  /*7a90*/  FMUL R105, R105, 1.4426950216293334961 ;  /* 0x3fb8aa3b69697820 */ /* 0x000fe20000400000 */
[----:B------:R-:W-:Y:S01]  /*7aa0*/  HMMA.16816.F32 R40, R48, R26, R40 ;  /* 0x0000001a3028723c */ /* 0x000fe20000001828 */
[----:B------:R-:W-:Y:S02]  /*7ab0*/  FADD R151, R151, R150 ;  /* 0x0000009697977221 */ /* 0x000fe40000000000 */
[----:B------:R-:W-:Y:S01]  /*7ac0*/  FADD R24, R24, R31 ;  /* 0x0000001f18187221 */ /* 0x000fe20000000000 */
[----:B------:R-:W-:Y:S01]  /*7ad0*/  MUFU.EX2 R10, R10 ;  /* 0x0000000a000a7308 */ /* 0x000fe20000000800 */
[----:B------:R-:W-:-:S02]  /*7ae0*/  FMUL R65, R85, 1.4426950216293334961 ;  /* 0x3fb8aa3b55417820 */ /* 0x000fc40000400000 */
[----:B------:R-:W-:Y:S02]  /*7af0*/  FMUL R26, R91, 1.4426950216293334961 ;  /* 0x3fb8aa3b5b1a7820 */ /* 0x000fe40000400000 */
[----:B------:R-:W-:Y:S02]  /*7b00*/  FMUL R31, R90, 1.4426950216293334961 ;  /* 0x3fb8aa3b5a1f7820 */ /* 0x000fe40000400000 */
[----:B------:R-:W-:Y:S01]  /*7b10*/  FADD R141, R141, R118 ;  /* 0x000000768d8d7221 */ /* 0x000fe20000000000 */
[----:B------:R-:W4:Y:S01]  /*7b20*/  MUFU.EX2 R27, R105 ;  /* 0x00000069001b7308 */ /* 0x000f220000000800 */
[----:B------:R-:W-:Y:S02]  /*7b30*/  FADD R152, R152, R151 ;  /* 0x0000009798987221 */ /* 0x000fe40000000000 */
[----:B------:R-:W-:Y:S01]  /*7b40*/  FADD R61, R61, R20 ;  /* 0x000000143d3d7221 */ /* 0x000fe20000000000 */
[----:B------:R-:W-:Y:S01]  /*7b50*/  HMMA.16816.F32 R156, R48, R22, R156 ;  /* 0x00000016309c723c */ /* 0x000fe2000000189c */
[----:B------:R-:W-:-:S02]  /*7b60*/  FADD R146, R146, R141 ;  /* 0x0000008d92927221 */ /* 0x000fc40000000000 */
[----:B------:R-:W-:Y:S01]  /*7b70*/  FADD R153, R153, R152 ;  /* 0x0000009899997221 */ /* 0x000fe20000000000 */
[----:B------:R-:W5:Y:S01]  /*7b80*/  MUFU.EX2 R65, R65 ;  /* 0x0000004100417308 */ /* 0x000f620000000800 */
[----:B------:R-:W-:Y:S01]  /*7b90*/  FADD R61, R30, R61 ;  /* 0x0000003d1e3d7221 */ /* 0x000fe20000000000 */
[----:B---3--:R-:W-:Y:S01]  /*7ba0*/  F2FP.PACK_AB R20, R34, R142 ;  /* 0x0000008e2214723e */ /* 0x008fe200000000ff */
[----:B------:R-:W-:Y:S01]  /*7bb0*/  FADD R87, R87, -R110 ;  /* 0x8000006e57577221 */ /* 0x000fe20000000000 */
[----:B------:R-:W-:Y:S01]  /*7bc0*/  F2FP.PACK_AB R21, R35, R33 ;  /* 0x000000212315723e */ /* 0x000fe200000000ff */
[----:B------:R-:W-:-:S03]  /*7bd0*/  FADD R106, R106, -R111 ;  /* 0x8000006f6a6a7221 */ /* 0x000fc60000000000 */
[----:B------:R-:W-:Y:S01]  /*7be0*/  MUFU.EX2 R26, R26 ;  /* 0x0000001a001a7308 */ /* 0x000fe20000000800 */
[----:B------:R-:W-:Y:S01]  /*7bf0*/  F2FP.PACK_AB R22, R84, R38 ;  /* 0x000000265416723e */ /* 0x000fe200000000ff */
[----:B------:R-:W-:Y:S01]  /*7c00*/  FADD R147, R147, R146 ;  /* 0x0000009293937221 */ /* 0x000fe20000000000 */
[----:B------:R-:W-:Y:S01]  /*7c10*/  F2FP.PACK_AB R23, R97, R39 ;  /* 0x000000276117723e */ /* 0x000fe200000000ff */
[----:B------:R-:W-:-:S04]  /*7c20*/  FADD R154, R154, R153 ;  /* 0x000000999a9a7221 */ /* 0x000fc80000000000 */
[----:B------:R-:W3:Y:S01]  /*7c30*/  MUFU.EX2 R31, R31 ;  /* 0x0000001f001f7308 */ /* 0x000ee20000000800 */
[----:B------:R-:W-:Y:S02]  /*7c40*/  FADD R62, R62, R61 ;  /* 0x0000003d3e3e7221 */ /* 0x000fe40000000000 */
[----:B------:R-:W-:Y:S02]  /*7c50*/  FADD R49, R25, R24 ;  /* 0x0000001819317221 */ /* 0x000fe40000000000 */
[----:B------:R-:W-:Y:S02]  /*7c60*/  FMUL R60, R87, 1.4426950216293334961 ;  /* 0x3fb8aa3b573c7820 */ /* 0x000fe40000400000 */
[----:B------:R-:W-:Y:S02]  /*7c70*/  FADD R225, R225, -R110 ;  /* 0x8000006ee1e17221 */ /* 0x000fe40000000000 */
[----:B------:R-:W-:Y:S02]  /*7c80*/  FMUL R106, R106, 1.4426950216293334961 ;  /* 0x3fb8aa3b6a6a7820 */ /* 0x000fe40000400000 */
[----:B------:R-:W-:-:S02]  /*7c90*/  FADD R113, R113, -R111 ;  /* 0x8000006f71717221 */ /* 0x000fc40000000000 */
[----:B------:R-:W-:Y:S02]  /*7ca0*/  FADD R147, R148, R147 ;  /* 0x0000009394937221 */ /* 0x000fe40000000000 */
[----:B------:R-:W-:Y:S02]  /*7cb0*/  FADD R28, R28, -R89 ;  /* 0x800000591c1c7221 */ /* 0x000fe40000000000 */
[----:B------:R-:W-:Y:S02]  /*7cc0*/  FADD R154, R143, R154 ;  /* 0x0000009a8f9a7221 */ /* 0x000fe40000000000 */
[----:B------:R-:W-:Y:S02]  /*7cd0*/  FADD R25, R29, R62 ;  /* 0x0000003e1d197221 */ /* 0x000fe40000000000 */
[----:B------:R-:W-:Y:S01]  /*7ce0*/  FADD R49, R32, R49 ;  /* 0x0000003120317221 */ /* 0x000fe20000000000 */
[----:B-1----:R-:W-:Y:S01]  /*7cf0*/  HMMA.16816.F32 R52, R20, R44, R52 ;  /* 0x0000002c1434723c */ /* 0x002fe20000001834 */
[----:B------:R-:W-:-:S02]  /*7d00*/  FMUL R11, R225, 1.4426950216293334961 ;  /* 0x3fb8aa3be10b7820 */ /* 0x000fc40000400000 */
[----:B------:R-:W-:Y:S02]  /*7d10*/  FADD R104, R104, -R110 ;  /* 0x8000006e68687221 */ /* 0x000fe40000000000 */
[----:B------:R-:W-:Y:S02]  /*7d20*/  FMUL R113, R113, 1.4426950216293334961 ;  /* 0x3fb8aa3b71717820 */ /* 0x000fe40000400000 */
[----:B------:R-:W-:Y:S01]  /*7d30*/  FADD R112, R112, -R111 ;  /* 0x8000006f70707221 */ /* 0x000fe20000000000 */
[----:B------:R-:W-:Y:S01]  /*7d40*/  HMMA.16816.F32 R68, R20, R128, R68 ;  /* 0x000000801444723c */ /* 0x000fe20000001844 */
[----:B------:R-:W-:Y:S01]  /*7d50*/  FADD R147, R142, R147 ;  /* 0x000000938e937221 */ /* 0x000fe20000000000 */
[----:B------:R-:W1:Y:S01]  /*7d60*/  MUFU.EX2 R60, R60 ;  /* 0x0000003c003c7308 */ /* 0x000e620000000800 */
[----:B------:R-:W-:Y:S02]  /*7d70*/  FMUL R28, R28, 1.4426950216293334961 ;  /* 0x3fb8aa3b1c1c7820 */ /* 0x000fe40000400000 */
[----:B------:R-:W-:-:S03]  /*7d80*/  FADD R154, R33, R154 ;  /* 0x0000009a219a7221 */ /* 0x000fc60000000000 */
[----:B0-----:R-:W-:Y:S02]  /*7d90*/  HMMA.16816.F32 R136, R20, R12, R136 ;  /* 0x0000000c1488723c */ /* 0x001fe40000001888 */
[----:B------:R-:W0:Y:S01]  /*7da0*/  MUFU.EX2 R106, R106 ;  /* 0x0000006a006a7308 */ /* 0x000e220000000800 */
[----:B------:R-:W-:-:S05]  /*7db0*/  FMUL R29, R104, 1.4426950216293334961 ;  /* 0x3fb8aa3b681d7820 */ /* 0x000fca0000400000 */
[----:B--2---:R-:W-:Y:S01]  /*7dc0*/  HMMA.16816.F32 R100, R20, R16, R100 ;  /* 0x000000101464723c */ /* 0x004fe20000001864 */
[----:B------:R-:W-:Y:S02]  /*7dd0*/  FADD R88, R88, -R110 ;  /* 0x8000006e58587221 */ /* 0x000fe40000000000 */
[----:B------:R-:W-:-:S04]  /*7de0*/  FMUL R112, R112, 1.4426950216293334961 ;  /* 0x3fb8aa3b70707820 */ /* 0x000fc80000400000 */
[----:B------:R-:W-:Y:S01]  /*7df0*/  F2FP.PACK_AB R20, R37, R36 ;  /* 0x000000242514723e */ /* 0x000fe200000000ff */
[----:B------:R-:W-:Y:S01]  /*7e00*/  FADD R36, R36, R25 ;  /* 0x0000001924247221 */ /* 0x000fe20000000000 */
[----:B----4-:R-:W-:Y:S01]  /*7e10*/  F2FP.PACK_AB R21, R27, R10 ;  /* 0x0000000a1b15723e */ /* 0x010fe200000000ff */
[----:B------:R-:W-:Y:S01]  /*7e20*/  FADD R10, R10, R49 ;  /* 0x000000310a0a7221 */ /* 0x000fe20000000000 */
[----:B------:R-:W2:Y:S01]  /*7e30*/  MUFU.EX2 R11, R11 ;  /* 0x0000000b000b7308 */ /* 0x000ea20000000800 */
[----:B------:R-:W-:Y:S01]  /*7e40*/  FADD R147, R34, R147 ;  /* 0x0000009322937221 */ /* 0x000fe20000000000 */
[----:B-----5:R-:W-:Y:S01]  /*7e50*/  F2FP.PACK_AB R22, R65, R63 ;  /* 0x0000003f4116723e */ /* 0x020fe200000000ff */
[----:B------:R-:W-:Y:S01]  /*7e60*/  FADD R154, R35, R154 ;  /* 0x0000009a239a7221 */ /* 0x000fe20000000000 */
[----:B---3--:R-:W-:Y:S01]  /*7e70*/  F2FP.PACK_AB R23, R31, R26 ;  /* 0x0000001a1f17723e */ /* 0x008fe200000000ff */
[----:B------:R-:W-:Y:S02]  /*7e80*/  FADD R36, R37, R36 ;  /* 0x0000002425247221 */ /* 0x000fe40000000000 */
[----:B------:R-:W-:Y:S01]  /*7e90*/  FADD R27, R27, R10 ;  /* 0x0000000a1b1b7221 */ /* 0x000fe20000000000 */
[----:B------:R-:W3:Y:S01]  /*7ea0*/  MUFU.EX2 R113, R113 ;  /* 0x0000007100717308 */ /* 0x000ee20000000800 */
[----:B------:R-:W-:-:S02]  /*7eb0*/  FADD R107, R107, -R111 ;  /* 0x8000006f6b6b7221 */ /* 0x000fc40000000000 */
[----:B------:R-:W-:Y:S02]  /*7ec0*/  FMUL R30, R88, 1.4426950216293334961 ;  /* 0x3fb8aa3b581e7820 */ /* 0x000fe40000400000 */
[----:B------:R-:W-:-:S03]  /*7ed0*/  FADD R147, R38, R147 ;  /* 0x0000009326937221 */ /* 0x000fc60000000000 */
[----:B------:R-:W4:Y:S01]  /*7ee0*/  MUFU.EX2 R28, R28 ;  /* 0x0000001c001c7308 */ /* 0x000f220000000800 */
[----:B------:R-:W-:Y:S02]  /*7ef0*/  FADD R154, R39, R154 ;  /* 0x0000009a279a7221 */ /* 0x000fe40000000000 */
[----:B------:R-:W-:Y:S02]  /*7f00*/  FADD R36, R63, R36 ;  /* 0x000000243f247221 */ /* 0x000fe40000000000 */
[----:B------:R-:W-:Y:S02]  /*7f10*/  FADD R26, R26, R27 ;  /* 0x0000001b1a1a7221 */ /* 0x000fe40000000000 */
[----:B------:R-:W-:Y:S01]  /*7f20*/  FMUL R107, R107, 1.4426950216293334961 ;  /* 0x3fb8aa3b6b6b7820 */ /* 0x000fe20000400000 */
[----:B------:R-:W5:Y:S01]  /*7f30*/  MUFU.EX2 R9, R9 ;  /* 0x0000000900097308 */ /* 0x000f620000000800 */
[----:B------:R-:W-:Y:S01]  /*7f40*/  HMMA.16816.F32 R56, R20, R44, R56 ;  /* 0x0000002c1438723c */ /* 0x000fe20000001838 */
[----:B------:R-:W-:-:S02]  /*7f50*/  FADD R147, R84, R147 ;  /* 0x0000009354937221 */ /* 0x000fc40000000000 */
[----:B------:R-:W-:-:S04]  /*7f60*/  FADD R97, R97, R154 ;  /* 0x0000009a61617221 */ /* 0x000fc80000000000 */
[----:B------:R-:W0:Y:S01]  /*7f70*/  MUFU.EX2 R29, R29 ;  /* 0x0000001d001d7308 */ /* 0x000e220000000800 */
[----:B------:R-:W-:Y:S01]  /*7f80*/  HMMA.16816.F32 R72, R20, R128, R72 ;  /* 0x000000801448723c */ /* 0x000fe20000001848 */
[----:B------:R-:W-:Y:S02]  /*7f90*/  FADD R65, R65, R36 ;  /* 0x0000002441417221 */ /* 0x000fe40000000000 */
[----:B------:R-:W-:-:S04]  /*7fa0*/  FADD R31, R31, R26 ;  /* 0x0000001a1f1f7221 */ /* 0x000fc80000000000 */
[----:B------:R-:W0:Y:S01]  /*7fb0*/  MUFU.EX2 R112, R112 ;  /* 0x0000007000707308 */ /* 0x000e220000000800 */
[----:B------:R-:W-:Y:S01]  /*7fc0*/  HMMA.16816.F32 R156, R20, R12, R156 ;  /* 0x0000000c149c723c */ /* 0x000fe2000000189c */
[----:B------:R-:W-:Y:S02]  /*7fd0*/  FADD R10, R86, R147 ;  /* 0x00000093560a7221 */ /* 0x000fe40000000000 */
[----:B------:R-:W-:-:S04]  /*7fe0*/  FADD R97, R116, R97 ;  /* 0x0000006174617221 */ /* 0x000fc80000000000 */
[----:B------:R-:W3:Y:S01]  /*7ff0*/  MUFU.EX2 R30, R30 ;  /* 0x0000001e001e7308 */ /* 0x000ee20000000800 */
[----:B------:R-:W-:Y:S01]  /*8000*/  HMMA.16816.F32 R40, R20, R16, R40 ;  /* 0x000000101428723c */ /* 0x000fe20000001828 */
[----:B-1----:R-:W-:-:S06]  /*8010*/  FADD R12, R60, R65 ;  /* 0x000000413c0c7221 */ /* 0x002fcc0000000000 */
[----:B------:R-:W1:Y:S01]  /*8020*/  MUFU.EX2 R23, R107 ;  /* 0x0000006b00177308 */ /* 0x000e620000000800 */
[----:B0-----:R-:W-:Y:S02]  /*8030*/  FADD R16, R106, R31 ;  /* 0x0000001f6a107221 */ /* 0x001fe40000000000 */
[----:B------:R-:W-:Y:S02]  /*8040*/  FADD R10, R99, R10 ;  /* 0x0000000a630a7221 */ /* 0x000fe40000000000 */
[----:B------:R-:W-:Y:S02]  /*8050*/  FADD R97, R108, R97 ;  /* 0x000000616c617221 */ /* 0x000fe40000000000 */
[----:B--2---:R-:W-:Y:S02]  /*8060*/  FADD R12, R11, R12 ;  /* 0x0000000c0b0c7221 */ /* 0x004fe40000000000 */
[----:B---3--:R-:W-:Y:S01]  /*8070*/  FADD R13, R113, R16 ;  /* 0x00000010710d7221 */ /* 0x008fe20000000000 */
[----:B----4-:R-:W-:Y:S01]  /*8080*/  F2FP.PACK_AB R26, R28, R149 ;  /* 0x000000951c1a723e */ /* 0x010fe200000000ff */
[----:B------:R-:W-:Y:S01]  /*8090*/  FADD R149, R149, R10 ;  /* 0x0000000a95957221 */ /* 0x000fe20000000000 */
[----:B-----5:R-:W-:Y:S01]  /*80a0*/  F2FP.PACK_AB R27, R9, R98 ;  /* 0x00000062091b723e */ /* 0x020fe200000000ff */
[----:B------:R-:W-:-:S02]  /*80b0*/  FADD R98, R98, R97 ;  /* 0x0000006162627221 */ /* 0x000fc40000000000 */
[----:B------:R-:W-:Y:S02]  /*80c0*/  FADD R17, R29, R12 ;  /* 0x0000000c1d117221 */ /* 0x000fe40000000000 */
[----:B------:R-:W-:Y:S02]  /*80d0*/  FADD R10, R112, R13 ;  /* 0x0000000d700a7221 */ /* 0x000fe40000000000 */
[----:B------:R-:W-:Y:S02]  /*80e0*/  FADD R149, R28, R149 ;  /* 0x000000951c957221 */ /* 0x000fe40000000000 */
[----:B------:R-:W-:Y:S02]  /*80f0*/  FADD R98, R9, R98 ;  /* 0x0000006209627221 */ /* 0x000fe40000000000 */
[----:B------:R-:W-:Y:S02]  /*8100*/  FADD R17, R30, R17 ;  /* 0x000000111e117221 */ /* 0x000fe40000000000 */
[----:B-1----:R-:W-:Y:S01]  /*8110*/  FADD R10, R23, R10 ;  /* 0x0000000a170a7221 */ /* 0x002fe20000000000 */
[----:B------:R-:W0:Y:S04]  /*8120*/  SHFL.BFLY PT, R12, R149, 0x2, 0x1f ;  /* 0x0c401f00950c7f89 */ /* 0x000e2800000e0000 */
[----:B------:R-:W1:Y:S04]  /*8130*/  SHFL.BFLY PT, R9, R98, 0x2, 0x1f ;  /* 0x0c401f0062097f89 */ /* 0x000e6800000e0000 */
[----:B------:R-:W2:Y:S04]  /*8140*/  SHFL.BFLY PT, R16, R17, 0x2, 0x1f ;  /* 0x0c401f0011107f89 */ /* 0x000ea800000e0000 */
[----:B------:R-:W3:Y:S04]  /*8150*/  SHFL.BFLY PT, R13, R10, 0x2, 0x1f ;  /* 0x0c401f000a0d7f89 */ /* 0x000ee800000e0000 */
[----:B------:R-:W4:Y:S01]  /*8160*/  S2R R66, SR_CTAID.X ;  /* 0x0000000000427919 */ /* 0x000f220000002500 */
[----:B------:R-:W-:Y:S01]  /*8170*/  UIADD3 UR4, UP0, UR4, 0x80, URZ ;  /* 0x0000008004047890 */ /* 0x000fe2000ff1e03f */
[----:B------:R-:W-:Y:S01]  /*8180*/  F2FP.PACK_AB R20, R11, R60 ;  /* 0x0000003c0b14723e */ /* 0x000fe200000000ff */
[----:B0-----:R-:W-:-:S02]  /*8190*/  FADD R12, R149, R12 ;  /* 0x0000000c950c7221 */ /* 0x001fc40000000000 */
[----:B-1----:R-:W-:Y:S02]  /*81a0*/  FADD R98, R98, R9 ;  /* 0x0000000962627221 */ /* 0x002fe40000000000 */
[----:B--2---:R-:W-:Y:S02]  /*81b0*/  FADD R16, R17, R16 ;  /* 0x0000001011107221 */ /* 0x004fe40000000000 */
[----:B---3--:R-:W-:Y:S01]  /*81c0*/  FADD R10, R10, R13 ;  /* 0x0000000d0a0a7221 */ /* 0x008fe20000000000 */
[----:B------:R-:W-:Y:S01]  /*81d0*/  F2FP.PACK_AB R24, R99, R86 ;  /* 0x000000566318723e */ /* 0x000fe200000000ff */
[----:B------:R-:W0:Y:S01]  /*81e0*/  SHFL.BFLY PT, R9, R12, 0x1, 0x1f ;  /* 0x0c201f000c097f89 */ /* 0x000e2200000e0000 */
[----:B------:R-:W-:Y:S01]  /*81f0*/  F2FP.PACK_AB R25, R108, R116 ;  /* 0x000000746c19723e */ /* 0x000fe200000000ff */
[----:B----4-:R-:W-:Y:S01]  /*8200*/  IMAD.SHL.U32 R66, R66, 0x100, RZ ;  /* 0x0000010042427824 */ /* 0x010fe200078e00ff */
[----:B------:R-:W-:Y:S01]  /*8210*/  F2FP.PACK_AB R21, R113, R106 ;  /* 0x0000006a7115723e */ /* 0x000fe200000000ff */
[----:B------:R-:W1:Y:S01]  /*8220*/  SHFL.BFLY PT, R11, R98, 0x1, 0x1f ;  /* 0x0c201f00620b7f89 */ /* 0x000e6200000e0000 */
[----:B------:R-:W-:-:S02]  /*8230*/  F2FP.PACK_AB R22, R30, R29 ;  /* 0x0000001d1e16723e */ /* 0x000fc400000000ff */
[----:B------:R-:W-:Y:S01]  /*8240*/  F2FP.PACK_AB R23, R23, R112 ;  /* 0x000000701717723e */ /* 0x000fe200000000ff */
[----:B------:R-:W2:Y:S01]  /*8250*/  SHFL.BFLY PT, R13, R16, 0x1, 0x1f ;  /* 0x0c201f00100d7f89 */ /* 0x000ea200000e0000 */
[----:B------:R-:W-:-:S03]  /*8260*/  UIADD3.X UR5, URZ, UR5, URZ, UP0, !UPT ;  /* 0x000000053f057290 */ /* 0x000fc600087fe43f */
[----:B------:R-:W3:Y:S01]  /*8270*/  SHFL.BFLY PT, R17, R10, 0x1, 0x1f ;  /* 0x0c201f000a117f89 */ /* 0x000ee200000e0000 */
[----:B------:R-:W-:Y:S01]  /*8280*/  IADD3 R66, R66, 0x100, RZ ;  /* 0x0000010042427810 */ /* 0x000fe20007ffe0ff */
[----:B------:R-:W-:Y:S03]  /*8290*/  HMMA.16816.F32 R136, R24, R14, R136 ;  /* 0x0000000e1888723c */ /* 0x000fe60000001888 */
[----:B------:R-:W-:-:S05]  /*82a0*/  ISETP.LE.U32.AND P0, PT, R66, UR4, PT ;  /* 0x0000000442007c0c */ /* 0x000fca000bf03070 */
[----:B------:R-:W-:Y:S07]  /*82b0*/  HMMA.16816.F32 R156, R20, R14, R156 ;  /* 0x0000000e149c723c */ /* 0x000fee000000189c */
[----:B------:R-:W-:-:S05]  /*82c0*/  IMAD.U32 R15, RZ, RZ, UR5 ;  /* 0x00000005ff0f7e24 */ /* 0x000fca000f8e00ff */
[----:B------:R-:W-:Y:S01]  /*82d0*/  ISETP.GE.U32.AND.EX P0, PT, R15, RZ, PT, P0 ;  /* 0x000000ff0f00720c */ /* 0x000fe20003f06100 */
[C---:B------:R-:W-:Y:S01]  /*82e0*/  HMMA.16816.F32 R160, R24.reuse, R130, R68 ;  /* 0x0000008218a0723c */ /* 0x040fe20000001844 */
[----:B------:R-:W-:Y:S02]  /*82f0*/  IMAD.MOV.U32 R14, RZ, RZ, 0x80 ;  /* 0x00000080ff0e7424 */ /* 0x000fe400078e00ff */
[----:B0-----:R-:W-:Y:S02]  /*8300*/  FADD R9, R12, R9 ;  /* 0x000000090c097221 */ /* 0x001fe40000000000 */
[----:B-1----:R-:W-:Y:S02]  /*8310*/  FADD R11, R98, R11 ;  /* 0x0000000b620b7221 */ /* 0x002fe40000000000 */
[----:B--2---:R-:W-:Y:S01]  /*8320*/  FADD R13, R16, R13 ;  /* 0x0000000d100d7221 */ /* 0x004fe20000000000 */
[----:B------:R-:W-:Y:S01]  /*8330*/  HMMA.16816.F32 R144, R24, R46, R52 ;  /* 0x0000002e1890723c */ /* 0x000fe20000001834 */
[----:B---3--:R-:W-:Y:S01]  /*8340*/  FADD R17, R10, R17 ;  /* 0x000000110a117221 */ /* 0x008fe20000000000 */
[----:B------:R-:W-:Y:S01]  /*8350*/  MOV R191, R89 ;  /* 0x0000005900bf7202 */ /* 0x000fe20000000f00 */
[----:B------:R-:W-:-:S02]  /*8360*/  IMAD R5, R14, c[0x0][0x1b4], R5 ;  /* 0x00006d000e057a24 */ /* 0x000fc400078e0205 */
[----:B------:R-:W-:-:S03]  /*8370*/  IMAD R6, R14, c[0x0][0x1a4], R6 ;  /* 0x000069000e067a24 */ /* 0x000fc600078e0206 */
[----:B------:R-:W-:Y:S01]  /*8380*/  HMMA.16816.F32 R100, R24, R18, R100 ;  /* 0x000000121864723c */ /* 0x000fe20000001864 */
[----:B------:R-:W-:Y:S02]  /*8390*/  FFMA R230, R167, R230, R9 ;  /* 0x000000e6a7e67223 */ /* 0x000fe40000000009 */
[----:B------:R-:W-:Y:S02]  /*83a0*/  FFMA R229, R166, R229, R11 ;  /* 0x000000e5a6e57223 */ /* 0x000fe4000000000b */
[----:B------:R-:W-:-:S03]  /*83b0*/  FFMA R228, R165, R228, R13 ;  /* 0x000000e4a5e47223 */ /* 0x000fc6000000000d */
[----:B------:R-:W-:Y:S01]  /*83c0*/  HMMA.16816.F32 R152, R20, R46, R56 ;  /* 0x0000002e1498723c */ /* 0x000fe20000001838 */
[----:B------:R-:W-:Y:S02]  /*83d0*/  FFMA R227, R164, R227, R17 ;  /* 0x000000e3a4e37223 */ /* 0x000fe40000000011 */
[----:B------:R-:W-:Y:S02]  /*83e0*/  IMAD.MOV.U32 R187, RZ, RZ, R109 ;  /* 0x000000ffffbb7224 */ /* 0x000fe400078e006d */
[----:B------:R-:W-:-:S03]  /*83f0*/  IMAD.MOV.U32 R186, RZ, RZ, R110 ;  /* 0x000000ffffba7224 */ /* 0x000fc600078e006e */
[----:B------:R-:W-:Y:S01]  /*8400*/  HMMA.16816.F32 R128, R20, R130, R72 ;  /* 0x000000821480723c */ /* 0x000fe20000001848 */
[----:B------:R-:W-:-:S07]  /*8410*/  IMAD.MOV.U32 R184, RZ, RZ, R111 ;  /* 0x000000ffffb87224 */ /* 0x000fce00078e006f */
[----:B------:R-:W-:Y:S01]  /*8420*/  HMMA.16816.F32 R40, R20, R18, R40 ;  /* 0x000000121428723c */ /* 0x000fe20000001828 */
[----:B------:R-:W-:Y:S01]  /*8430*/  @P0 CALL.REL.NOINC `(.L_x_0) ;  /* 0x0000001000000944 */ /* 0x000fe20003c00000 */
[----:B------:R-:W-:Y:S06]  /*8440*/  BRA `(.L_x_1) ;  /* 0xffff966000007947 */ /* 0x000fec000383ffff */
.L_x_0:
[----:B--2---:R-:W0:Y:S01]  /*8450*/  S2R R0, SR_TID.X ;  /* 0x0000000000007919 */ /* 0x004e220000002100 */
[----:B------:R-:W-:Y:S01]  /*8460*/  FSETP.GEU.AND P0, PT, R230, 1.175494350822287508e-38, PT ;  /* 0x00800000e600780b */ /* 0x000fe20003f0e000 */
[----:B------:R-:W-:Y:S01]  /*8470*/  IMAD.MOV.U32 R87, RZ, RZ, c[0x0][0x1c8] ;  /* 0x00007200ff577624 */ /* 0x000fe200078e00ff */
[----:B------:R-:W-:Y:S01]  /*8480*/  FSETP.GEU.AND P2, PT, R229, 1.175494350822287508e-38, PT ;  /* 0x00800000e500780b */ /* 0x000fe20003f4e000 */
[----:B------:R-:W1:Y:S01]  /*8490*/  S2R R92, SR_TID.X ;  /* 0x00000000005c7919 */ /* 0x000e620000002100 */
[----:B------:R-:W-:Y:S01]  /*84a0*/  FSETP.GEU.AND P3, PT, R228, 1.175494350822287508e-38, PT ;  /* 0x00800000e400780b */ /* 0x000fe20003f6e000 */
[----:B------:R-:W-:Y:S01]  /*84b0*/  IMAD R63, R87, 0x16, RZ ;  /* 0x00000016573f7824 */ /* 0x000fe200078e02ff */
[C---:B------:R-:W-:Y:S01]  /*84c0*/  FSETP.GEU.AND P4, PT, R227.reuse, 1.175494350822287508e-38, PT ;  /* 0x00800000e300780b */ /* 0x040fe20003f8e000 */
[----:B------:R-:W2:Y:S01]  /*84d0*/  S2R R90, SR_CTAID.Y ;  /* 0x00000000005a7919 */ /* 0x000ea20000002600 */
[----:B------:R-:W-:Y:S01]  /*84e0*/  FSETP.GT.AND P1, PT, |R227|, 8.50705917302346158658e+37, PT ;  /* 0x7e800000e300780b */ /* 0x000fe20003f24200 */
[----:B------:R-:W-:-:S02]  /*84f0*/  IMAD R59, R87, 0x14, RZ ;  /* 0x00000014573b7824 */ /* 0x000fc400078e02ff */
[----:B------:R-:W3:Y:S01]  /*8500*/  S2R R88, SR_CTAID.X ;  /* 0x0000000000587919 */ /* 0x000ee20000002500 */
[C---:B------:R-:W-:Y:S02]  /*8510*/  IMAD R67, R87.reuse, 0x18, RZ ;  /* 0x0000001857437824 */ /* 0x040fe400078e02ff */
[C---:B------:R-:W-:Y:S01]  /*8520*/  IMAD R71, R87.reuse, 0x1a, RZ ;  /* 0x0000001a57477824 */ /* 0x040fe200078e02ff */
[----:B------:R-:W4:Y:S01]  /*8530*/  S2R R18, SR_TID.X ;  /* 0x0000000000127919 */ /* 0x000f220000002100 */
[C---:B------:R-:W-:Y:S02]  /*8540*/  IMAD R75, R87.reuse, 0x1c, RZ ;  /* 0x0000001c574b7824 */ /* 0x040fe400078e02ff */
[C---:B------:R-:W-:Y:S01]  /*8550*/  IMAD R79, R87.reuse, 0x1e, RZ ;  /* 0x0000001e574f7824 */ /* 0x040fe200078e02ff */
[----:B------:R-:W-:Y:S01]  /*8560*/  BAR.SYNC.DEFER_BLOCKING 0x0 ;  /* 0x0000000000007b1d */ /* 0x000fe20000010000 */
[----:B------:R-:W-:Y:S02]  /*8570*/  IMAD R91, R87, 0x22, RZ ;  /* 0x00000022575b7824 */ /* 0x000fe400078e02ff */
[----:B------:R-:W-:Y:S01]  /*8580*/  @P1 FMUL R43, R43, 0.25 ;  /* 0x3e8000002b2b1820 */ /* 0x000fe20000400000 */
[----:B0-----:R-:W-:Y:S01]  /*8590*/  LOP3.LUT R2, R0, 0x1c, RZ, 0xc0, !PT ;  /* 0x0000001c00027812 */ /* 0x001fe200078ec0ff */
[----:B------:R-:W-:Y:S01]  /*85a0*/  @P1 FMUL R42, R42, 0.25 ;  /* 0x3e8000002a2a1820 */ /* 0x000fe20000400000 */
[----:B------:R-:W-:Y:S01]  /*85b0*/  LOP3.LUT R0, R0, 0xe0, RZ, 0xc0, !PT ;  /* 0x000000e000007812 */ /* 0x000fe200078ec0ff */
[----:B------:R-:W-:Y:S01]  /*85c0*/  @P1 FMUL R159, R159, 0.25 ;  /* 0x3e8000009f9f1820 */ /* 0x000fe20000400000 */
[----:B-1----:R-:W-:Y:S01]  /*85d0*/  SHF.R.U32.HI R13, RZ, 0x1, R92 ;  /* 0x00000001ff0d7819 */ /* 0x002fe2000001165c */
[----:B------:R-:W-:Y:S01]  /*85e0*/  IMAD.SHL.U32 R3, R92, 0x200, RZ ;  /* 0x000002005c037824 */ /* 0x000fe200078e00ff */
[----:B------:R-:W-:Y:S01]  /*85f0*/  LEA R16, R0, R2, 0x1 ;  /* 0x0000000200107211 */ /* 0x000fe200078e08ff */
[----:B------:R-:W-:Y:S01]  /*8600*/  FMUL R0, R230, 8388608 ;  /* 0x4b000000e6007820 */ /* 0x000fe20000400000 */
[----:B------:R-:W0:Y:S01]  /*8610*/  S2R R2, SR_TID.X ;  /* 0x0000000000027919 */ /* 0x000e220000002100 */
[----:B------:R-:W-:Y:S01]  /*8620*/  IMAD.SHL.U32 R11, R92, 0x4, RZ ;  /* 0x000000045c0b7824 */ /* 0x000fe200078e00ff */
[----:B------:R-:W-:Y:S01]  /*8630*/  LOP3.LUT R10, R3, 0x3000, RZ, 0xc0, !PT ;  /* 0x00003000030a7812 */ /* 0x000fe200078ec0ff */
[----:B--2---:R-:W-:Y:S01]  /*8640*/  IMAD R4, R90, c[0x0][0x1c0], RZ ;  /* 0x000070005a047a24 */ /* 0x004fe200078e02ff */
[----:B------:R-:W-:Y:S01]  /*8650*/  FSEL R53, R0, R230, !P0 ;  /* 0x000000e600357208 */ /* 0x000fe20004000000 */
[----:B------:R-:W-:Y:S01]  /*8660*/  @P1 FMUL R158, R158, 0.25 ;  /* 0x3e8000009e9e1820 */ /* 0x000fe20000400000 */
[----:B------:R-:W-:Y:S01]  /*8670*/  LOP3.LUT R17, R11, 0x3c0, RZ, 0xc0, !PT ;  /* 0x000003c00b117812 */ /* 0x000fe200078ec0ff */
[----:B------:R-:W-:Y:S01]  /*8680*/  @P1 FMUL R131, R131, 0.25 ;  /* 0x3e80000083831820 */ /* 0x000fe20000400000 */
[----:B------:R-:W-:Y:S01]  /*8690*/  IADD3 R0, R53, -0x3f3504f3, RZ ;  /* 0xc0cafb0d35007810 */ /* 0x000fe20007ffe0ff */
[----:B------:R-:W-:Y:S01]  /*86a0*/  @P1 FMUL R130, R130, 0.25 ;  /* 0x3e80000082821820 */ /* 0x000fe20000400000 */
[----:B------:R-:W-:Y:S01]  /*86b0*/  LOP3.LUT R14, R13, 0x4, RZ, 0xc0, !PT ;  /* 0x000000040d0e7812 */ /* 0x000fe200078ec0ff */
[----:B------:R-:W-:Y:S01]  /*86c0*/  @P1 FMUL R155, R155, 0.25 ;  /* 0x3e8000009b9b1820 */ /* 0x000fe20000400000 */
[----:B------:R-:W-:Y:S01]  /*86d0*/  LOP3.LUT R5, R0, 0xff800000, RZ, 0xc0, !PT ;  /* 0xff80000000057812 */ /* 0x000fe200078ec0ff */
[----:B------:R-:W-:Y:S01]  /*86e0*/  @P1 FMUL R154, R154, 0.25 ;  /* 0x3e8000009a9a1820 */ /* 0x000fe20000400000 */
[----:B---3--:R-:W-:Y:S01]  /*86f0*/  PRMT R88, R92, 0x6540, R88 ;  /* 0x000065405c587816 */ /* 0x008fe20000000058 */
[C---:B------:R-:W-:Y:S01]  /*8700*/  IMAD R93, R87.reuse, 0x24, RZ ;  /* 0x00000024575d7824 */ /* 0x040fe200078e02ff */
[----:B----4-:R-:W-:Y:S01]  /*8710*/  LOP3.LUT R18, R18, 0x3, RZ, 0xc0, !PT ;  /* 0x0000000312127812 */ /* 0x010fe200078ec0ff */
[----:B------:R1:W2:Y:S01]  /*8720*/  I2F R7, R5 ;  /* 0x0000000500077306 */ /* 0x0002a20000201400 */
[----:B------:R-:W-:-:S02]  /*8730*/  IMAD R95, R87, 0x26, RZ ;  /* 0x00000026575f7824 */ /* 0x000fc400078e02ff */
[----:B------:R-:W-:Y:S02]  /*8740*/  IMAD R6, R88, c[0x0][0x1c4], RZ ;  /* 0x0000710058067a24 */ /* 0x000fe400078e02ff */
[----:B------:R-:W-:Y:S02]  /*8750*/  IMAD R97, R87, 0x28, RZ ;  /* 0x0000002857617824 */ /* 0x000fe400078e02ff */
[----:B0-----:R-:W-:Y:S02]  /*8760*/  IMAD.SHL.U32 R2, R2, 0x8, RZ ;  /* 0x0000000802027824 */ /* 0x001fe400078e00ff */
[----:B------:R-:W-:Y:S02]  /*8770*/  IMAD.SHL.U32 R15, R6, 0x2, RZ ;  /* 0x00000002060f7824 */ /* 0x000fe400078e00ff */
[----:B-1----:R-:W-:Y:S01]  /*8780*/  IMAD.IADD R5, R53, 0x1, -R5 ;  /* 0x0000000135057824 */ /* 0x002fe200078e0a05 */
[----:B------:R-:W-:Y:S01]  /*8790*/  LOP3.LUT R12, R2, 0x38, RZ, 0xc0, !PT ;  /* 0x00000038020c7812 */ /* 0x000fe200078ec0ff */
[----:B------:R-:W-:-:S02]  /*87a0*/  FMUL R2, R229, 8388608 ;  /* 0x4b000000e5027820 */ /* 0x000fc40000400000 */
[----:B------:R-:W-:Y:S02]  /*87b0*/  FADD R5, R5, -1 ;  /* 0xbf80000005057421 */ /* 0x000fe40000000000 */
[C---:B------:R-:W-:Y:S01]  /*87c0*/  IMAD R99, R87.reuse, 0x2a, RZ ;  /* 0x0000002a57637824 */ /* 0x040fe200078e02ff */
[----:B------:R-:W-:Y:S01]  /*87d0*/  FSEL R55, R2, R229, !P2 ;  /* 0x000000e502377208 */ /* 0x000fe20005000000 */
[----:B------:R-:W-:Y:S02]  /*87e0*/  FMUL R2, R228, 8388608 ;  /* 0x4b000000e4027820 */ /* 0x000fe40000400000 */
[----:B------:R-:W-:Y:S01]  /*87f0*/  IMAD R61, R87, 0x15, RZ ;  /* 0x00000015573d7824 */ /* 0x000fe200078e02ff */
[----:B------:R-:W-:Y:S01]  /*8800*/  IADD3 R0, R55, -0x3f3504f3, RZ ;  /* 0xc0cafb0d37007810 */ /* 0x000fe20007ffe0ff */
[----:B------:R-:W-:Y:S01]  /*8810*/  IMAD R105, R87, 0x30, RZ ;  /* 0x0000003057697824 */ /* 0x000fe200078e02ff */
[----:B------:R-:W-:Y:S01]  /*8820*/  FSEL R54, R2, R228, !P3 ;  /* 0x000000e402367208 */ /* 0x000fe20005800000 */
[----:B------:R-:W-:Y:S01]  /*8830*/  FMUL R2, R227, 8388608 ;  /* 0x4b000000e3027820 */ /* 0x000fe20000400000 */
[----:B------:R-:W-:Y:S01]  /*8840*/  LOP3.LUT R8, R0, 0xff800000, RZ, 0xc0, !PT ;  /* 0xff80000000087812 */ /* 0x000fe200078ec0ff */
[C---:B------:R-:W-:Y:S01]  /*8850*/  IMAD R107, R87.reuse, 0x32, RZ ;  /* 0x00000032576b7824 */ /* 0x040fe200078e02ff */
[----:B------:R-:W-:Y:S01]  /*8860*/  IADD3 R0, R54, -0x3f3504f3, RZ ;  /* 0xc0cafb0d36007810 */ /* 0x000fe20007ffe0ff */
[C---:B------:R-:W-:Y:S01]  /*8870*/  IMAD R65, R87.reuse, 0x17, RZ ;  /* 0x0000001757417824 */ /* 0x040fe200078e02ff */
[----:B------:R-:W-:Y:S01]  /*8880*/  FSEL R57, R2, R227, !P4 ;  /* 0x000000e302397208 */ /* 0x000fe20006000000 */
[----:B------:R-:W0:Y:S01]  /*8890*/  I2F R9, R8 ;  /* 0x0000000800097306 */ /* 0x000e220000201400 */
[----:B------:R-:W-:Y:S01]  /*88a0*/  LOP3.LUT R11, R0, 0xff800000, RZ, 0xc0, !PT ;  /* 0xff800000000b7812 */ /* 0x000fe200078ec0ff */
[----:B------:R-:W-:Y:S01]  /*88b0*/  IMAD R69, R87, 0x19, RZ ;  /* 0x0000001957457824 */ /* 0x000fe200078e02ff */
[----:B------:R-:W-:Y:S01]  /*88c0*/  IADD3 R3, R57, -0x3f3504f3, RZ ;  /* 0xc0cafb0d39037810 */ /* 0x000fe20007ffe0ff */
[----:B------:R-:W-:Y:S01]  /*88d0*/  IMAD R113, R87, 0x34, RZ ;  /* 0x0000003457717824 */ /* 0x000fe200078e02ff */
[----:B------:R-:W-:Y:S01]  /*88e0*/  IADD3 R0, R14, R12, R17 ;  /* 0x0000000c0e007210 */ /* 0x000fe20007ffe011 */
[----:B------:R-:W-:Y:S01]  /*88f0*/  IMAD R12, R18, 0x20, R10 ;  /* 0x00000020120c7824 */ /* 0x000fe200078e020a */
[----:B------:R-:W-:Y:S01]  /*8900*/  LOP3.LUT R14, R3, 0xff800000, RZ, 0xc0, !PT ;  /* 0xff800000030e7812 */ /* 0x000fe200078ec0ff */
[C---:B------:R-:W-:Y:S01]  /*8910*/  IMAD.HI R3, R4.reuse, 0x2, RZ ;  /* 0x0000000204037827 */ /* 0x040fe200078e02ff */
[----:B------:R-:W-:Y:S01]  /*8920*/  SHF.L.U32 R2, R4, 0x1, RZ ;  /* 0x0000000104027819 */ /* 0x000fe200000006ff */
[----:B------:R1:W-:Y:S01]  /*8930*/  I2F R13, R11 ;  /* 0x0000000b000d7306 */ /* 0x0003e20000201400 */
[----:B------:R-:W-:Y:S01]  /*8940*/  FSEL R4, RZ, -23, P0 ;  /* 0xc1b80000ff047808 */ /* 0x000fe20000000000 */
[----:B------:R-:W-:Y:S01]  /*8950*/  IMAD.SHL.U32 R10, R92, 0x800, RZ ;  /* 0x000008005c0a7824 */ /* 0x000fe200078e00ff */
[C---:B------:R-:W-:Y:S01]  /*8960*/  FSETP.GEU.AND P0, PT, |R227|.reuse, 1.175494350822287508e-38, PT ;  /* 0x00800000e300780b */ /* 0x040fe20003f0e200 */
[----:B------:R-:W-:Y:S01]  /*8970*/  @P1 FMUL R227, R227, 0.25 ;  /* 0x3e800000e3e31820 */ /* 0x000fe20000400000 */
[----:B------:R-:W-:Y:S01]  /*8980*/  SHF.L.U32 R17, R16, 0x2, RZ ;  /* 0x0000000210117819 */ /* 0x000fe200000006ff */
[----:B--2---:R-:W-:Y:S01]  /*8990*/  FFMA.FTZ R4, R7, 1.1920928955078125e-07, R4 ;  /* 0x3400000007047823 */ /* 0x004fe20000010004 */
[----:B------:R-:W-:Y:S01]  /*89a0*/  LOP3.LUT R16, R10, 0x3000, RZ, 0xc0, !PT ;  /* 0x000030000a107812 */ /* 0x000fe200078ec0ff */
[----:B------:R-:W-:Y:S01]  /*89b0*/  IMAD.HI R10, R6, 0x2, RZ ;  /* 0x00000002060a7827 */ /* 0x000fe200078e02ff */
[----:B------:R-:W-:Y:S01]  /*89c0*/  IADD3 R2, P5, P6, R15, c[0x0][0x178], R2 ;  /* 0x00005e000f027a10 */ /* 0x000fe20007ebe002 */
[----:B------:R-:W2:Y:S01]  /*89d0*/  S2R R18, SR_TID.X ;  /* 0x0000000000127919 */ /* 0x000ea20000002100 */
[----:B------:R-:W-:Y:S01]  /*89e0*/  FSEL R6, RZ, -23, P2 ;  /* 0xc1b80000ff067808 */ /* 0x000fe20001000000 */
[----:B------:R-:W3:Y:S01]  /*89f0*/  I2F R15, R14 ;  /* 0x0000000e000f7306 */ /* 0x000ee20000201400 */
[----:B------:R-:W-:Y:S01]  /*8a00*/  FSETP.GT.AND P2, PT, |R228|, 8.50705917302346158658e+37, PT ;  /* 0x7e800000e400780b */ /* 0x000fe20003f44200 */
[----:B-1----:R-:W-:Y:S01]  /*8a10*/  IMAD.IADD R11, R54, 0x1, -R11 ;  /* 0x00000001360b7824 */ /* 0x002fe200078e0a0b */
[----:B------:R-:W-:Y:S01]  /*8a20*/  IADD3.X R3, R10, c[0x0][0x17c], R3, P5, P6 ;  /* 0x00005f000a037a10 */ /* 0x000fe20002fec403 */
[----:B------:R-:W-:Y:S01]  /*8a30*/  @!P0 FMUL R227, R227, 16777216 ;  /* 0x4b800000e3e38820 */ /* 0x000fe20000400000 */
[----:B------:R-:W-:Y:S01]  /*8a40*/  LOP3.LUT R52, R12, R17, RZ, 0x3c, !PT ;  /* 0x000000110c347212 */ /* 0x000fe200078e3cff */
[----:B------:R-:W-:Y:S01]  /*8a50*/  @!P0 FMUL R43, R43, 16777216 ;  /* 0x4b8000002b2b8820 */ /* 0x000fe20000400000 */
[----:B------:R-:W-:Y:S01]  /*8a60*/  FSEL R10, RZ, -23, P3 ;  /* 0xc1b80000ff0a7808 */ /* 0x000fe20001800000 */
[----:B------:R-:W-:Y:S01]  /*8a70*/  @!P0 FMUL R42, R42, 16777216 ;  /* 0x4b8000002a2a8820 */ /* 0x000fe20000400000 */
[----:B------:R-:W-:Y:S01]  /*8a80*/  FSEL R12, RZ, -23, P4 ;  /* 0xc1b80000ff0c7808 */ /* 0x000fe20002000000 */
[----:B------:R-:W-:Y:S01]  /*8a90*/  @!P0 FMUL R159, R159, 16777216 ;  /* 0x4b8000009f9f8820 */ /* 0x000fe20000400000 */
[----:B------:R-:W-:Y:S01]  /*8aa0*/  FSETP.GEU.AND P3, PT, |R228|, 1.175494350822287508e-38, PT ;  /* 0x00800000e400780b */ /* 0x000fe20003f6e200 */
[----:B------:R-:W-:Y:S01]  /*8ab0*/  @!P0 FMUL R158, R158, 16777216 ;  /* 0x4b8000009e9e8820 */ /* 0x000fe20000400000 */
[----:B------:R-:W-:Y:S01]  /*8ac0*/  FSETP.GEU.AND P4, PT, |R229|, 1.175494350822287508e-38, PT ;  /* 0x00800000e500780b */ /* 0x000fe20003f8e200 */
[----:B------:R-:W-:Y:S01]  /*8ad0*/  @!P0 FMUL R131, R131, 16777216 ;  /* 0x4b80000083838820 */ /* 0x000fe20000400000 */
[----:B------:R-:W-:Y:S01]  /*8ae0*/  FSETP.GT.AND P1, PT, |R230|, 8.50705917302346158658e+37, PT ;  /* 0x7e800000e600780b */ /* 0x000fe20003f24200 */
[----:B------:R-:W-:Y:S01]  /*8af0*/  @!P0 FMUL R130, R130, 16777216 ;  /* 0x4b80000082828820 */ /* 0x000fe20000400000 */
[----:B------:R-:W-:Y:S01]  /*8b00*/  IADD3 R8, R55, -R8, RZ ;  /* 0x8000000837087210 */ /* 0x000fe20007ffe0ff */
[----:B------:R-:W-:Y:S01]  /*8b10*/  @!P0 FMUL R155, R155, 16777216 ;  /* 0x4b8000009b9b8820 */ /* 0x000fe20000400000 */
[----:B------:R-:W-:Y:S01]  /*8b20*/  ISETP.GE.U32.AND P5, PT, R54, 0x7f800000, PT ;  /* 0x7f8000003600780c */ /* 0x000fe20003fa6070 */
[----:B------:R-:W-:Y:S01]  /*8b30*/  @!P0 FMUL R154, R154, 16777216 ;  /* 0x4b8000009a9a8820 */ /* 0x000fe20000400000 */
[----:B------:R-:W-:Y:S01]  /*8b40*/  FSETP.GT.AND P0, PT, |R229|, 8.50705917302346158658e+37, PT ;  /* 0x7e800000e500780b */ /* 0x000fe20003f04200 */
[----:B0-----:R-:W-:Y:S01]  /*8b50*/  FFMA.FTZ R9, R9, 1.1920928955078125e-07, R6 ;  /* 0x3400000009097823 */ /* 0x001fe20000010006 */
[----:B--2---:R-:W-:Y:S01]  /*8b60*/  LOP3.LUT R18, R18, 0xff, RZ, 0xc0, !PT ;  /* 0x000000ff12127812 */ /* 0x004fe200078ec0ff */
[----:B------:R-:W0:Y:S01]  /*8b70*/  MUFU.RCP R6, R227 ;  /* 0x000000e300067308 */ /* 0x000e220000001000 */
[----:B------:R-:W-:Y:S01]  /*8b80*/  @P2 FMUL R228, R228, 0.25 ;  /* 0x3e800000e4e42820 */ /* 0x000fe20000400000 */
[----:B------:R-:W-:Y:S01]  /*8b90*/  SHF.L.U32 R92, R92, 0x1, RZ ;  /* 0x000000015c5c7819 */ /* 0x000fe200000006ff */
[----:B---3--:R-:W-:-:S02]  /*8ba0*/  FFMA.FTZ R15, R15, 1.1920928955078125e-07, R12 ;  /* 0x340000000f0f7823 */ /* 0x008fc4000001000c */
[----:B------:R-:W-:Y:S02]  /*8bb0*/  @!P3 FMUL R228, R228, 16777216 ;  /* 0x4b800000e4e4b820 */ /* 0x000fe40000400000 */
[----:B------:R-:W-:Y:S02]  /*8bc0*/  @P2 FMUL R41, R41, 0.25 ;  /* 0x3e80000029292820 */ /* 0x000fe40000400000 */
[----:B------:R-:W-:Y:S02]  /*8bd0*/  @P2 FMUL R40, R40, 0.25 ;  /* 0x3e80000028282820 */ /* 0x000fe40000400000 */
[----:B------:R-:W-:Y:S02]  /*8be0*/  @P0 FMUL R229, R229, 0.25 ;  /* 0x3e800000e5e50820 */ /* 0x000fe40000400000 */
[----:B------:R-:W-:Y:S02]  /*8bf0*/  @P2 FMUL R157, R157, 0.25 ;  /* 0x3e8000009d9d2820 */ /* 0x000fe40000400000 */
[----:B------:R-:W-:-:S02]  /*8c00*/  @!P4 FMUL R229, R229, 16777216 ;  /* 0x4b800000e5e5c820 */ /* 0x000fc40000400000 */
[C---:B0-----:R-:W-:Y:S02]  /*8c10*/  FMUL R7, R6.reuse, R43 ;  /* 0x0000002b06077220 */ /* 0x041fe40000400000 */
[C---:B------:R-:W-:Y:S01]  /*8c20*/  FMUL R12, R6.reuse, R42 ;  /* 0x0000002a060c7220 */ /* 0x040fe20000400000 */
[----:B------:R-:W-:Y:S01]  /*8c30*/  MUFU.RCP R29, R229 ;  /* 0x000000e5001d7308 */ /* 0x000fe20000001000 */
[C---:B------:R-:W-:Y:S02]  /*8c40*/  FMUL R17, R6.reuse, R159 ;  /* 0x0000009f06117220 */ /* 0x040fe40000400000 */
[C---:B------:R-:W-:Y:S02]  /*8c50*/  FMUL R20, R6.reuse, R158 ;  /* 0x0000009e06147220 */ /* 0x040fe40000400000 */
[C---:B------:R-:W-:Y:S02]  /*8c60*/  FMUL R21, R6.reuse, R131 ;  /* 0x0000008306157220 */ /* 0x040fe40000400000 */
[----:B------:R-:W-:-:S02]  /*8c70*/  FMUL R24, R6, R130 ;  /* 0x0000008206187220 */ /* 0x000fc40000400000 */
[C---:B------:R-:W-:Y:S02]  /*8c80*/  FMUL R25, R6.reuse, R155 ;  /* 0x0000009b06197220 */ /* 0x040fe40000400000 */
[----:B------:R-:W-:Y:S02]  /*8c90*/  FMUL R28, R6, R154 ;  /* 0x0000009a061c7220 */ /* 0x000fe40000400000 */
[----:B------:R-:W0:Y:S01]  /*8ca0*/  MUFU.RCP R6, R228 ;  /* 0x000000e400067308 */ /* 0x000e220000001000 */
[----:B------:R-:W-:Y:S02]  /*8cb0*/  @P2 FMUL R156, R156, 0.25 ;  /* 0x3e8000009c9c2820 */ /* 0x000fe40000400000 */
[----:B------:R-:W-:Y:S01]  /*8cc0*/  @P2 FMUL R129, R129, 0.25 ;  /* 0x3e80000081812820 */ /* 0x000fe20000400000 */
[----:B------:R-:W-:Y:S01]  /*8cd0*/  F2FP.PACK_AB R28, R25, R28 ;  /* 0x0000001c191c723e */ /* 0x000fe200000000ff */
[----:B------:R-:W-:Y:S02]  /*8ce0*/  @P2 FMUL R128, R128, 0.25 ;  /* 0x3e80000080802820 */ /* 0x000fe40000400000 */
[----:B------:R-:W-:-:S02]  /*8cf0*/  @P2 FMUL R153, R153, 0.25 ;  /* 0x3e80000099992820 */ /* 0x000fc40000400000 */
[----:B------:R-:W-:Y:S01]  /*8d00*/  @P2 FMUL R152, R152, 0.25 ;  /* 0x3e80000098982820 */ /* 0x000fe20000400000 */
[----:B------:R-:W-:Y:S01]  /*8d10*/  FSETP.GEU.AND P2, PT, |R230|, 1.175494350822287508e-38, PT ;  /* 0x00800000e600780b */ /* 0x000fe20003f4e200 */
[----:B------:R-:W-:Y:S02]  /*8d20*/  @P0 FMUL R103, R103, 0.25 ;  /* 0x3e80000067670820 */ /* 0x000fe40000400000 */
[----:B------:R-:W-:Y:S02]  /*8d30*/  @P0 FMUL R102, R102, 0.25 ;  /* 0x3e80000066660820 */ /* 0x000fe40000400000 */
[----:B------:R-:W-:Y:S02]  /*8d40*/  @P0 FMUL R139, R139, 0.25 ;  /* 0x3e8000008b8b0820 */ /* 0x000fe40000400000 */
[----:B------:R-:W-:Y:S02]  /*8d50*/  @P0 FMUL R138, R138, 0.25 ;  /* 0x3e8000008a8a0820 */ /* 0x000fe40000400000 */
[----:B------:R-:W-:-:S02]  /*8d60*/  @P0 FMUL R163, R163, 0.25 ;  /* 0x3e800000a3a30820 */ /* 0x000fc40000400000 */
[----:B------:R-:W-:Y:S02]  /*8d70*/  @P0 FMUL R162, R162, 0.25 ;  /* 0x3e800000a2a20820 */ /* 0x000fe40000400000 */
[----:B------:R-:W-:Y:S02]  /*8d80*/  @P0 FMUL R147, R147, 0.25 ;  /* 0x3e80000093930820 */ /* 0x000fe40000400000 */
[----:B------:R-:W-:Y:S01]  /*8d90*/  @P0 FMUL R146, R146, 0.25 ;  /* 0x3e80000092920820 */ /* 0x000fe20000400000 */
[----:B------:R-:W-:Y:S01]  /*8da0*/  ISETP.GE.U32.AND P0, PT, R53, 0x7f800000, PT ;  /* 0x7f8000003500780c */ /* 0x000fe20003f06070 */
[----:B------:R-:W-:Y:S02]  /*8db0*/  @P1 FMUL R230, R230, 0.25 ;  /* 0x3e800000e6e61820 */ /* 0x000fe40000400000 */
[----:B------:R-:W-:Y:S02]  /*8dc0*/  @!P3 FMUL R41, R41, 16777216 ;  /* 0x4b8000002929b820 */ /* 0x000fe40000400000 */
[----:B------:R-:W-:-:S02]  /*8dd0*/  @!P4 FMUL R103, R103, 16777216 ;  /* 0x4b8000006767c820 */ /* 0x000fc40000400000 */
[----:B------:R-:W-:Y:S02]  /*8de0*/  @!P4 FMUL R102, R102, 16777216 ;  /* 0x4b8000006666c820 */ /* 0x000fe40000400000 */
[----:B------:R-:W-:Y:S02]  /*8df0*/  @!P4 FMUL R139, R139, 16777216 ;  /* 0x4b8000008b8bc820 */ /* 0x000fe40000400000 */
[----:B------:R-:W-:Y:S02]  /*8e00*/  @!P4 FMUL R138, R138, 16777216 ;  /* 0x4b8000008a8ac820 */ /* 0x000fe40000400000 */
[----:B------:R-:W-:Y:S02]  /*8e10*/  @!P4 FMUL R163, R163, 16777216 ;  /* 0x4b800000a3a3c820 */ /* 0x000fe40000400000 */
[----:B------:R-:W-:Y:S02]  /*8e20*/  @!P4 FMUL R162, R162, 16777216 ;  /* 0x4b800000a2a2c820 */ /* 0x000fe40000400000 */
[----:B------:R-:W-:-:S02]  /*8e30*/  @!P4 FMUL R147, R147, 16777216 ;  /* 0x4b8000009393c820 */ /* 0x000fc40000400000 */
[----:B------:R-:W-:Y:S01]  /*8e40*/  @!P4 FMUL R146, R146, 16777216 ;  /* 0x4b8000009292c820 */ /* 0x000fe20000400000 */
[----:B------:R-:W-:Y:S01]  /*8e50*/  ISETP.GE.U32.AND P4, PT, R57, 0x7f800000, PT ;  /* 0x7f8000003900780c */ /* 0x000fe20003f86070 */
[----:B------:R-:W-:Y:S02]  /*8e60*/  @!P2 FMUL R230, R230, 16777216 ;  /* 0x4b800000e6e6a820 */ /* 0x000fe40000400000 */
[----:B------:R-:W-:Y:S02]  /*8e70*/  FFMA.FTZ R10, R13, 1.1920928955078125e-07, R10 ;  /* 0x340000000d0a7823 */ /* 0x000fe4000001000a */
[----:B0-----:R-:W-:Y:S02]  /*8e80*/  FMUL R13, R6, R41 ;  /* 0x00000029060d7220 */ /* 0x001fe40000400000 */
[C---:B------:R-:W-:Y:S02]  /*8e90*/  FMUL R30, R29.reuse, R103 ;  /* 0x000000671d1e7220 */ /* 0x040fe40000400000 */
[----:B------:R-:W-:-:S02]  /*8ea0*/  FMUL R31, R29, R102 ;  /* 0x000000661d1f7220 */ /* 0x000fc40000400000 */
[C---:B------:R-:W-:Y:S02]  /*8eb0*/  FMUL R34, R29.reuse, R139 ;  /* 0x0000008b1d227220 */ /* 0x040fe40000400000 */
[C---:B------:R-:W-:Y:S01]  /*8ec0*/  FMUL R35, R29.reuse, R138 ;  /* 0x0000008a1d237220 */ /* 0x040fe20000400000 */
[----:B------:R-:W-:Y:S01]  /*8ed0*/  F2FP.PACK_AB R51, R30, R31 ;  /* 0x0000001f1e33723e */ /* 0x000fe200000000ff */
[----:B------:R-:W-:Y:S01]  /*8ee0*/  FMUL R37, R29, R163 ;  /* 0x000000a31d257220 */ /* 0x000fe20000400000 */
[----:B------:R-:W-:Y:S01]  /*8ef0*/  F2FP.PACK_AB R31, R7, R12 ;  /* 0x0000000c071f723e */ /* 0x000fe200000000ff */
[C---:B------:R-:W-:Y:S01]  /*8f00*/  FMUL R38, R29.reuse, R162 ;  /* 0x000000a21d267220 */ /* 0x040fe20000400000 */
[----:B------:R-:W-:Y:S01]  /*8f10*/  F2FP.PACK_AB R50, R34, R35 ;  /* 0x000000232232723e */ /* 0x000fe200000000ff */
[----:B------:R-:W-:Y:S01]  /*8f20*/  FMUL R41, R29, R147 ;  /* 0x000000931d297220 */ /* 0x000fe20000400000 */
[----:B------:R-:W-:Y:S01]  /*8f30*/  F2FP.PACK_AB R30, R17, R20 ;  /* 0x00000014111e723e */ /* 0x000fe200000000ff */
[----:B------:R-:W-:Y:S01]  /*8f40*/  FMUL R42, R29, R146 ;  /* 0x000000921d2a7220 */ /* 0x000fe20000400000 */
[----:B------:R-:W-:Y:S01]  /*8f50*/  F2FP.PACK_AB R49, R37, R38 ;  /* 0x000000262531723e */ /* 0x000fe200000000ff */
[----:B------:R-:W0:Y:S01]  /*8f60*/  MUFU.RCP R29, R230 ;  /* 0x000000e6001d7308 */ /* 0x000e220000001000 */
[----:B------:R-:W-:-:S02]  /*8f70*/  @P1 FMUL R101, R101, 0.25 ;  /* 0x3e80000065651820 */ /* 0x000fc40000400000 */
[----:B------:R-:W-:Y:S01]  /*8f80*/  @P1 FMUL R100, R100, 0.25 ;  /* 0x3e80000064641820 */ /* 0x000fe20000400000 */
[----:B------:R-:W-:Y:S01]  /*8f90*/  F2FP.PACK_AB R48, R41, R42 ;  /* 0x0000002a2930723e */ /* 0x000fe200000000ff */
[----:B------:R-:W-:Y:S02]  /*8fa0*/  @!P3 FMUL R40, R40, 16777216 ;  /* 0x4b8000002828b820 */ /* 0x000fe40000400000 */
[----:B------:R-:W-:Y:S02]  /*8fb0*/  IMAD R16, R18, 0x10, R16 ;  /* 0x0000001012107824 */ /* 0x000fe400078e0210 */
[----:B------:R-:W-:Y:S01]  /*8fc0*/  @!P3 FMUL R157, R157, 16777216 ;  /* 0x4b8000009d9db820 */ /* 0x000fe20000400000 */
[----:B------:R-:W-:Y:S01]  /*8fd0*/  STS.128 [R52+0x80], R48 ;  /* 0x0000803034007388 */ /* 0x000fe20000000c00 */
[----:B------:R-:W-:Y:S02]  /*8fe0*/  @!P3 FMUL R156, R156, 16777216 ;  /* 0x4b8000009c9cb820 */ /* 0x000fe40000400000 */
[----:B------:R-:W-:-:S02]  /*8ff0*/  @!P3 FMUL R129, R129, 16777216 ;  /* 0x4b8000008181b820 */ /* 0x000fc40000400000 */
[----:B------:R-:W-:Y:S02]  /*9000*/  @!P3 FMUL R128, R128, 16777216 ;  /* 0x4b8000008080b820 */ /* 0x000fe40000400000 */
[----:B------:R-:W-:Y:S02]  /*9010*/  @!P3 FMUL R153, R153, 16777216 ;  /* 0x4b8000009999b820 */ /* 0x000fe40000400000 */
[----:B------:R-:W-:Y:S02]  /*9020*/  @!P2 FMUL R101, R101, 16777216 ;  /* 0x4b8000006565a820 */ /* 0x000fe40000400000 */
[----:B------:R-:W-:Y:S02]  /*9030*/  @!P2 FMUL R100, R100, 16777216 ;  /* 0x4b8000006464a820 */ /* 0x000fe40000400000 */
[----:B------:R-:W-:Y:S01]  /*9040*/  @!P3 FMUL R152, R152, 16777216 ;  /* 0x4b8000009898b820 */ /* 0x000fe20000400000 */
[----:B------:R-:W-:Y:S01]  /*9050*/  FSETP.NEU.AND P3, PT, R53, RZ, PT ;  /* 0x000000ff3500720b */ /* 0x000fe20003f6d000 */
[----:B------:R-:W-:-:S02]  /*9060*/  FMUL R18, R6, R40 ;  /* 0x0000002806127220 */ /* 0x000fc40000400000 */
[C---:B------:R-:W-:Y:S02]  /*9070*/  FMUL R19, R6.reuse, R157 ;  /* 0x0000009d06137220 */ /* 0x040fe40000400000 */
[C---:B------:R-:W-:Y:S01]  /*9080*/  FMUL R22, R6.reuse, R156 ;  /* 0x0000009c06167220 */ /* 0x040fe20000400000 */
[----:B------:R-:W-:Y:S01]  /*9090*/  F2FP.PACK_AB R35, R13, R18 ;  /* 0x000000120d23723e */ /* 0x000fe200000000ff */
[C---:B------:R-:W-:Y:S02]  /*90a0*/  FMUL R23, R6.reuse, R129 ;  /* 0x0000008106177220 */ /* 0x040fe40000400000 */
[C---:B------:R-:W-:Y:S01]  /*90b0*/  FMUL R26, R6.reuse, R128 ;  /* 0x00000080061a7220 */ /* 0x040fe20000400000 */
[----:B------:R-:W-:Y:S01]  /*90c0*/  F2FP.PACK_AB R34, R19, R22 ;  /* 0x000000161322723e */ /* 0x000fe200000000ff */
[----:B------:R-:W-:Y:S02]  /*90d0*/  FMUL R27, R6, R153 ;  /* 0x00000099061b7220 */ /* 0x000fe40000400000 */
[----:B0-----:R-:W-:-:S02]  /*90e0*/  FMUL R32, R29, R101 ;  /* 0x000000651d207220 */ /* 0x001fc40000400000 */
[----:B------:R-:W-:Y:S02]  /*90f0*/  FMUL R33, R29, R100 ;  /* 0x000000641d217220 */ /* 0x000fe40000400000 */
[----:B------:R-:W-:Y:S02]  /*9100*/  FMUL R6, R6, R152 ;  /* 0x0000009806067220 */ /* 0x000fe40000400000 */
[----:B------:R-:W-:Y:S01]  /*9110*/  IMAD.MOV.U32 R13, RZ, RZ, 0x3dc6b27f ;  /* 0x3dc6b27fff0d7424 */ /* 0x000fe200078e00ff */
[----:B------:R-:W-:Y:S01]  /*9120*/  F2FP.PACK_AB R47, R32, R33 ;  /* 0x00000021202f723e */ /* 0x000fe200000000ff */
[----:B------:R-:W-:Y:S01]  /*9130*/  IMAD.IADD R14, R57, 0x1, -R14 ;  /* 0x00000001390e7824 */ /* 0x000fe200078e0a0e */
[----:B------:R-:W-:Y:S01]  /*9140*/  F2FP.PACK_AB R32, R27, R6 ;  /* 0x000000061b20723e */ /* 0x000fe200000000ff */
[----:B------:R-:W-:Y:S01]  /*9150*/  FFMA.FTZ R6, R5, R13, -0.16845393180847167969 ;  /* 0xbe2c7f3005067423 */ /* 0x000fe2000001000d */
[----:B------:R-:W-:Y:S01]  /*9160*/  F2FP.PACK_AB R33, R23, R26 ;  /* 0x0000001a1721723e */ /* 0x000fe200000000ff */
[----:B------:R-:W-:-:S02]  /*9170*/  FADD R11, R11, -1 ;  /* 0xbf8000000b0b7421 */ /* 0x000fc40000000000 */
[----:B------:R-:W-:Y:S02]  /*9180*/  FFMA.FTZ R6, R5, R6, 0.1716887056827545166 ;  /* 0x3e2fcf2a05067423 */ /* 0x000fe40000010006 */
[----:B------:R-:W-:Y:S01]  /*9190*/  FADD R8, R8, -1 ;  /* 0xbf80000008087421 */ /* 0x000fe20000000000 */
[----:B------:R-:W-:Y:S01]  /*91a0*/  STS.128 [R52+0x800], R32 ;  /* 0x0008002034007388 */ /* 0x000fe20000000c00 */
[----:B------:R-:W-:Y:S02]  /*91b0*/  FADD R14, R14, -1 ;  /* 0xbf8000000e0e7421 */ /* 0x000fe40000000000 */
[-C--:B------:R-:W-:Y:S02]  /*91c0*/  FFMA.FTZ R12, R11, R13.reuse, -0.16845393180847167969 ;  /* 0xbe2c7f300b0c7423 */ /* 0x080fe4000001000d */
[----:B------:R-:W-:Y:S02]  /*91d0*/  FFMA.FTZ R6, R5, R6, -0.17900948226451873779 ;  /* 0xbe374e4305067423 */ /* 0x000fe40000010006 */
[----:B------:R-:W-:-:S02]  /*91e0*/  FFMA.FTZ R7, R8, R13, -0.16845393180847167969 ;  /* 0xbe2c7f3008077423 */ /* 0x000fc4000001000d */
[C---:B------:R-:W-:Y:S02]  /*91f0*/  FFMA.FTZ R13, R14.reuse, R13, -0.16845393180847167969 ;  /* 0xbe2c7f300e0d7423 */ /* 0x040fe4000001000d */
[----:B------:R-:W-:Y:S02]  /*9200*/  FFMA.FTZ R12, R11, R12, 0.1716887056827545166 ;  /* 0x3e2fcf2a0b0c7423 */ /* 0x000fe4000001000c */
[----:B------:R-:W-:Y:S02]  /*9210*/  FFMA.FTZ R6, R5, R6, 0.20512372255325317383 ;  /* 0x3e520bf405067423 */ /* 0x000fe40000010006 */
[----:B------:R-:W-:Y:S02]  /*9220*/  FFMA.FTZ R13, R14, R13, 0.1716887056827545166 ;  /* 0x3e2fcf2a0e0d7423 */ /* 0x000fe4000001000d */
[----:B------:R-:W-:Y:S02]  /*9230*/  FFMA.FTZ R12, R11, R12, -0.17900948226451873779 ;  /* 0xbe374e430b0c7423 */ /* 0x000fe4000001000c */
[----:B------:R-:W-:-:S02]  /*9240*/  FFMA.FTZ R6, R5, R6, -0.24046532809734344482 ;  /* 0xbe763c8b05067423 */ /* 0x000fc40000010006 */
[----:B------:R-:W-:Y:S02]  /*9250*/  FFMA.FTZ R13, R14, R13, -0.17900948226451873779 ;  /* 0xbe374e430e0d7423 */ /* 0x000fe4000001000d */
[----:B------:R-:W-:Y:S02]  /*9260*/  FFMA.FTZ R12, R11, R12, 0.20512372255325317383 ;  /* 0x3e520bf40b0c7423 */ /* 0x000fe4000001000c */
[----:B------:R-:W-:Y:S02]  /*9270*/  FFMA.FTZ R7, R8, R7, 0.1716887056827545166 ;  /* 0x3e2fcf2a08077423 */ /* 0x000fe40000010007 */
[----:B------:R-:W-:Y:S02]  /*9280*/  FFMA.FTZ R6, R5, R6, 0.28857114911079406738 ;  /* 0x3e93bf9905067423 */ /* 0x000fe40000010006 */
[----:B------:R-:W-:Y:S02]  /*9290*/  FFMA.FTZ R13, R14, R13, 0.20512372255325317383 ;  /* 0x3e520bf40e0d7423 */ /* 0x000fe4000001000d */
[----:B------:R-:W-:-:S02]  /*92a0*/  FFMA.FTZ R12, R11, R12, -0.24046532809734344482 ;  /* 0xbe763c8b0b0c7423 */ /* 0x000fc4000001000c */
[----:B------:R-:W-:Y:S02]  /*92b0*/  FFMA.FTZ R7, R8, R7, -0.17900948226451873779 ;  /* 0xbe374e4308077423 */ /* 0x000fe40000010007 */
[----:B------:R-:W-:Y:S02]  /*92c0*/  @P1 FMUL R137, R137, 0.25 ;  /* 0x3e80000089891820 */ /* 0x000fe40000400000 */
[----:B------:R-:W-:Y:S02]  /*92d0*/  @P1 FMUL R161, R161, 0.25 ;  /* 0x3e800000a1a11820 */ /* 0x000fe40000400000 */
[----:B------:R-:W-:Y:S02]  /*92e0*/  @P1 FMUL R160, R160, 0.25 ;  /* 0x3e800000a0a01820 */ /* 0x000fe40000400000 */
[----:B------:R-:W-:Y:S02]  /*92f0*/  @P1 FMUL R145, R145, 0.25 ;  /* 0x3e80000091911820 */ /* 0x000fe40000400000 */
[----:B------:R-:W-:-:S02]  /*9300*/  @P1 FMUL R144, R144, 0.25 ;  /* 0x3e80000090901820 */ /* 0x000fc40000400000 */
[----:B------:R-:W-:Y:S01]  /*9310*/  @P1 FMUL R136, R136, 0.25 ;  /* 0x3e80000088881820 */ /* 0x000fe20000400000 */
[----:B------:R-:W-:Y:S01]  /*9320*/  ISETP.GE.U32.AND P1, PT, R55, 0x7f800000, PT ;  /* 0x7f8000003700780c */ /* 0x000fe20003f26070 */
[----:B------:R-:W-:Y:S02]  /*9330*/  FFMA.FTZ R6, R5, R6, -0.36067417263984680176 ;  /* 0xbeb8aa4905067423 */ /* 0x000fe40000010006 */
[----:B------:R-:W-:Y:S02]  /*9340*/  FFMA.FTZ R13, R14, R13, -0.24046532809734344482 ;  /* 0xbe763c8b0e0d7423 */ /* 0x000fe4000001000d */
[----:B------:R-:W-:Y:S02]  /*9350*/  FFMA.FTZ R12, R11, R12, 0.28857114911079406738 ;  /* 0x3e93bf990b0c7423 */ /* 0x000fe4000001000c */
[----:B------:R-:W-:Y:S02]  /*9360*/  FFMA.FTZ R7, R8, R7, 0.20512372255325317383 ;  /* 0x3e520bf408077423 */ /* 0x000fe40000010007 */
[----:B------:R-:W-:-:S02]  /*9370*/  @!P2 FMUL R137, R137, 16777216 ;  /* 0x4b8000008989a820 */ /* 0x000fc40000400000 */
[----:B------:R-:W-:Y:S02]  /*9380*/  @!P2 FMUL R161, R161, 16777216 ;  /* 0x4b800000a1a1a820 */ /* 0x000fe40000400000 */
[----:B------:R-:W-:Y:S02]  /*9390*/  @!P2 FMUL R160, R160, 16777216 ;  /* 0x4b800000a0a0a820 */ /* 0x000fe40000400000 */
[----:B------:R-:W-:Y:S02]  /*93a0*/  @!P2 FMUL R145, R145, 16777216 ;  /* 0x4b8000009191a820 */ /* 0x000fe40000400000 */
[----:B------:R-:W-:Y:S02]  /*93b0*/  @!P2 FMUL R144, R144, 16777216 ;  /* 0x4b8000009090a820 */ /* 0x000fe40000400000 */
[----:B------:R-:W-:Y:S01]  /*93c0*/  @!P2 FMUL R136, R136, 16777216 ;  /* 0x4b8000008888a820 */ /* 0x000fe20000400000 */
[----:B------:R-:W-:Y:S01]  /*93d0*/  FSETP.NEU.AND P2, PT, R55, RZ, PT ;  /* 0x000000ff3700720b */ /* 0x000fe20003f4d000 */
[----:B------:R-:W-:-:S02]  /*93e0*/  FFMA.FTZ R6, R5, R6, 0.48089820146560668945 ;  /* 0x3ef6384a05067423 */ /* 0x000fc40000010006 */
[----:B------:R-:W-:Y:S02]  /*93f0*/  FFMA.FTZ R13, R14, R13, 0.28857114911079406738 ;  /* 0x3e93bf990e0d7423 */ /* 0x000fe4000001000d */
[----:B------:R-:W-:Y:S02]  /*9400*/  FFMA.FTZ R12, R11, R12, -0.36067417263984680176 ;  /* 0xbeb8aa490b0c7423 */ /* 0x000fe4000001000c */
[----:B------:R-:W-:Y:S02]  /*9410*/  FFMA.FTZ R7, R8, R7, -0.24046532809734344482 ;  /* 0xbe763c8b08077423 */ /* 0x000fe40000010007 */
[C---:B------:R-:W-:Y:S02]  /*9420*/  FMUL R43, R29.reuse, R145 ;  /* 0x000000911d2b7220 */ /* 0x040fe40000400000 */
[C---:B------:R-:W-:Y:S02]  /*9430*/  FMUL R44, R29.reuse, R144 ;  /* 0x000000901d2c7220 */ /* 0x040fe40000400000 */
[----:B------:R-:W-:-:S02]  /*9440*/  FMUL R39, R29, R161 ;  /* 0x000000a11d277220 */ /* 0x000fc40000400000 */
[----:B------:R-:W-:Y:S01]  /*9450*/  FMUL R40, R29, R160 ;  /* 0x000000a01d287220 */ /* 0x000fe20000400000 */
[----:B------:R-:W-:Y:S01]  /*9460*/  F2FP.PACK_AB R44, R43, R44 ;  /* 0x0000002c2b2c723e */ /* 0x000fe200000000ff */
[C---:B------:R-:W-:Y:S02]  /*9470*/  FMUL R36, R29.reuse, R137 ;  /* 0x000000891d247220 */ /* 0x040fe40000400000 */
[----:B------:R-:W-:Y:S01]  /*9480*/  FMUL R29, R29, R136 ;  /* 0x000000881d1d7220 */ /* 0x000fe20000400000 */
[----:B------:R-:W-:Y:S01]  /*9490*/  F2FP.PACK_AB R45, R39, R40 ;  /* 0x00000028272d723e */ /* 0x000fe200000000ff */
[----:B------:R-:W-:Y:S02]  /*94a0*/  FFMA.FTZ R6, R5, R6, -0.72134751081466674805 ;  /* 0xbf38aa3b05067423 */ /* 0x000fe40000010006 */
[----:B------:R-:W-:Y:S01]  /*94b0*/  FFMA.FTZ R13, R14, R13, -0.36067417263984680176 ;  /* 0xbeb8aa490e0d7423 */ /* 0x000fe2000001000d */
[----:B------:R-:W-:Y:S01]  /*94c0*/  F2FP.PACK_AB R46, R36, R29 ;  /* 0x0000001d242e723e */ /* 0x000fe200000000ff */
[----:B------:R-:W-:Y:S01]  /*94d0*/  FFMA.FTZ R12, R11, R12, 0.48089820146560668945 ;  /* 0x3ef6384a0b0c7423 */ /* 0x000fe2000001000c */
[----:B------:R-:W-:Y:S01]  /*94e0*/  F2FP.PACK_AB R29, R21, R24 ;  /* 0x00000018151d723e */ /* 0x000fe200000000ff */
[----:B------:R-:W-:-:S02]  /*94f0*/  FFMA.FTZ R7, R8, R7, 0.28857114911079406738 ;  /* 0x3e93bf9908077423 */ /* 0x000fc40000010007 */
[----:B------:R-:W-:Y:S01]  /*9500*/  FMUL R6, R5, R6 ;  /* 0x0000000605067220 */ /* 0x000fe20000400000 */
[----:B------:R-:W-:Y:S01]  /*9510*/  STS.128 [R52], R44 ;  /* 0x0000002c34007388 */ /* 0x000fe20000000c00 */
[----:B------:R-:W-:Y:S02]  /*9520*/  FFMA.FTZ R13, R14, R13, 0.48089820146560668945 ;  /* 0x3ef6384a0e0d7423 */ /* 0x000fe4000001000d */
[----:B------:R-:W-:Y:S01]  /*9530*/  FFMA.FTZ R12, R11, R12, -0.72134751081466674805 ;  /* 0xbf38aa3b0b0c7423 */ /* 0x000fe2000001000c */
[----:B------:R0:W-:Y:S01]  /*9540*/  STS.128 [R52+0x880], R28 ;  /* 0x0008801c34007388 */ /* 0x0001e20000000c00 */
[----:B------:R-:W-:Y:S02]  /*9550*/  FFMA.FTZ R7, R8, R7, -0.36067417263984680176 ;  /* 0xbeb8aa4908077423 */ /* 0x000fe40000010007 */
[----:B------:R-:W-:Y:S02]  /*9560*/  FMUL R6, R5, R6 ;  /* 0x0000000605067220 */ /* 0x000fe40000400000 */
[----:B------:R-:W-:-:S02]  /*9570*/  FFMA.FTZ R13, R14, R13, -0.72134751081466674805 ;  /* 0xbf38aa3b0e0d7423 */ /* 0x000fc4000001000d */
[----:B------:R-:W-:Y:S02]  /*9580*/  FMUL R12, R11, R12 ;  /* 0x0000000c0b0c7220 */ /* 0x000fe40000400000 */
[----:B------:R-:W-:Y:S02]  /*9590*/  FFMA.FTZ R7, R8, R7, 0.48089820146560668945 ;  /* 0x3ef6384a08077423 */ /* 0x000fe40000010007 */
[----:B------:R-:W-:Y:S01]  /*95a0*/  FFMA.FTZ R5, R5, 1.4426950216293334961, R6 ;  /* 0x3fb8aa3b05057823 */ /* 0x000fe20000010006 */
[----:B------:R-:W-:Y:S01]  /*95b0*/  @P1 MOV R6, 0x7f800000 ;  /* 0x7f80000000061802 */ /* 0x000fe20000000f00 */
[----:B------:R-:W-:Y:S02]  /*95c0*/  FMUL R13, R14, R13 ;  /* 0x0000000d0e0d7220 */ /* 0x000fe40000400000 */
[----:B------:R-:W-:Y:S02]  /*95d0*/  FMUL R12, R11, R12 ;  /* 0x0000000c0b0c7220 */ /* 0x000fe40000400000 */
[----:B------:R-:W-:-:S02]  /*95e0*/  FFMA.FTZ R7, R8, R7, -0.72134751081466674805 ;  /* 0xbf38aa3b08077423 */ /* 0x000fc40000010007 */
[----:B------:R-:W-:Y:S02]  /*95f0*/  FADD R82, R4, R5 ;  /* 0x0000000504527221 */ /* 0x000fe40000000000 */
[----:B------:R-:W-:Y:S02]  /*9600*/  FMUL R13, R14, R13 ;  /* 0x0000000d0e0d7220 */ /* 0x000fe40000400000 */
[----:B------:R-:W-:Y:S01]  /*9610*/  FFMA.FTZ R11, R11, 1.4426950216293334961, R12 ;  /* 0x3fb8aa3b0b0b7823 */ /* 0x000fe2000001000c */
[----:B------:R-:W-:Y:S01]  /*9620*/  LOP3.LUT R12, R16, 0x40, RZ, 0x3c, !PT ;  /* 0x00000040100c7812 */ /* 0x000fe200078e3cff */
[----:B------:R-:W-:Y:S02]  /*9630*/  @P0 IMAD.MOV.U32 R4, RZ, RZ, 0x7f800000 ;  /* 0x7f800000ff040424 */ /* 0x000fe400078e00ff */
[----:B------:R-:W-:Y:S02]  /*9640*/  FMUL R7, R8, R7 ;  /* 0x0000000708077220 */ /* 0x000fe40000400000 */
[----:B------:R-:W-:-:S02]  /*9650*/  @P5 IMAD.MOV.U32 R5, RZ, RZ, 0x7f800000 ;  /* 0x7f800000ff055424 */ /* 0x000fc400078e00ff */
[----:B------:R-:W-:Y:S02]  /*9660*/  FFMA.FTZ R14, R14, 1.4426950216293334961, R13 ;  /* 0x3fb8aa3b0e0e7823 */ /* 0x000fe4000001000d */
[----:B------:R-:W-:Y:S02]  /*9670*/  FADD R84, R10, R11 ;  /* 0x0000000b0a547221 */ /* 0x000fe40000000000 */
[----:B------:R-:W-:Y:S01]  /*9680*/  @P0 FFMA.FTZ R82, R53, R4, +INF ;  /* 0x7f80000035520423 */ /* 0x000fe20000010004 */
[----:B------:R-:W-:Y:S01]  /*9690*/  FSETP.NEU.AND P0, PT, R57, RZ, PT ;  /* 0x000000ff3900720b */ /* 0x000fe20003f0d000 */
[----:B------:R-:W-:Y:S02]  /*96a0*/  FMUL R7, R8, R7 ;  /* 0x0000000708077220 */ /* 0x000fe40000400000 */
[----:B------:R-:W-:Y:S01]  /*96b0*/  @P4 IMAD.MOV.U32 R4, RZ, RZ, 0x7f800000 ;  /* 0x7f800000ff044424 */ /* 0x000fe200078e00ff */
[----:B------:R-:W-:Y:S01]  /*96c0*/  FSEL R82, R82, -INF , P3 ;  /* 0xff80000052527808 */ /* 0x000fe20001800000 */
[----:B------:R-:W-:Y:S01]  /*96d0*/  @P5 FFMA.FTZ R84, R54, R5, +INF ;  /* 0x7f80000036545423 */ /* 0x000fe20000010005 */
[C---:B------:R-:W-:Y:S01]  /*96e0*/  SHF.L.U32 R5, R87.reuse, 0x1, RZ ;  /* 0x0000000157057819 */ /* 0x040fe200000006ff */
[C---:B------:R-:W-:Y:S01]  /*96f0*/  IMAD R39, R87.reuse, 0xa, RZ ;  /* 0x0000000a57277824 */ /* 0x040fe200078e02ff */
[C---:B------:R-:W-:Y:S01]  /*9700*/  LEA R22, P5, R87.reuse, R2, 0x2 ;  /* 0x0000000257167211 */ /* 0x040fe200078a10ff */
[----:B------:R-:W-:-:S02]  /*9710*/  IMAD R13, R87, 0x6, RZ ;  /* 0x00000006570d7824 */ /* 0x000fc400078e02ff */
[----:B------:R-:W-:Y:S01]  /*9720*/  FADD R85, R15, R14 ;  /* 0x0000000e0f557221 */ /* 0x000fe20000000000 */
[-C--:B------:R-:W-:Y:S01]  /*9730*/  LEA.HI.X.SX32 R23, R5, R3.reuse, 0x1, P5 ;  /* 0x0000000305177211 */ /* 0x080fe200028f0eff */
[----:B------:R-:W-:Y:S01]  /*9740*/  FFMA.FTZ R8, R8, 1.4426950216293334961, R7 ;  /* 0x3fb8aa3b08087823 */ /* 0x000fe20000010007 */
[----:B0-----:R-:W-:Y:S01]  /*9750*/  IADD3 R28, P5, R39, R2, RZ ;  /* 0x00000002271c7210 */ /* 0x001fe20007fbe0ff */
[----:B------:R-:W-:Y:S01]  /*9760*/  @P4 FFMA.FTZ R85, R57, R4, +INF ;  /* 0x7f80000039554423 */ /* 0x000fe20000010004 */
[-C--:B------:R-:W-:Y:S01]  /*9770*/  IADD3 R20, P4, R5, R2.reuse, RZ ;  /* 0x0000000205147210 */ /* 0x080fe20007f9e0ff */
[----:B------:R-:W-:Y:S01]  /*9780*/  IMAD R11, R87, 0x5, RZ ;  /* 0x00000005570b7824 */ /* 0x000fe200078e02ff */
[-C--:B------:R-:W-:Y:S01]  /*9790*/  IADD3 R24, P6, R13, R2.reuse, RZ ;  /* 0x000000020d187210 */ /* 0x080fe20007fde0ff */
[C---:B------:R-:W-:Y:S01]  /*97a0*/  IMAD R7, R87.reuse, 0x3, RZ ;  /* 0x0000000357077824 */ /* 0x040fe200078e02ff */
[CC--:B------:R-:W-:Y:S01]  /*97b0*/  LEA.HI.X.SX32 R21, R87.reuse, R3.reuse, 0x1, P4 ;  /* 0x0000000357157211 */ /* 0x0c0fe200020f0eff */
[C---:B------:R-:W-:Y:S01]  /*97c0*/  IMAD R43, R87.reuse, 0xc, RZ ;  /* 0x0000000c572b7824 */ /* 0x040fe200078e02ff */
[-C--:B------:R-:W-:Y:S01]  /*97d0*/  LEA R26, P4, R87, R2.reuse, 0x3 ;  /* 0x00000002571a7211 */ /* 0x080fe200078818ff */
[----:B------:R-:W-:Y:S01]  /*97e0*/  FADD R83, R9, R8 ;  /* 0x0000000809537221 */ /* 0x000fe20000000000 */
[-C--:B------:R-:W-:Y:S01]  /*97f0*/  LEA.HI.X.SX32 R29, R11, R3.reuse, 0x1, P5 ;  /* 0x000000030b1d7211 */ /* 0x080fe200028f0eff */
[----:B------:R-:W-:Y:S01]  /*9800*/  IMAD.SHL.U32 R9, R87, 0x4, RZ ;  /* 0x0000000457097824 */ /* 0x000fe200078e00ff */
[-C--:B------:R-:W-:Y:S01]  /*9810*/  LEA.HI.X.SX32 R25, R7, R3.reuse, 0x1, P6 ;  /* 0x0000000307197211 */ /* 0x080fe200030f0eff */
[C---:B------:R-:W-:Y:S01]  /*9820*/  IMAD R47, R87.reuse, 0xe, RZ ;  /* 0x0000000e572f7824 */ /* 0x040fe200078e02ff */
[CC--:B------:R-:W-:Y:S01]  /*9830*/  LEA R34, P5, R87.reuse, R2.reuse, 0x4 ;  /* 0x0000000257227211 */ /* 0x0c0fe200078a20ff */
[----:B------:R-:W-:Y:S01]  /*9840*/  IMAD.SHL.U32 R17, R87, 0x8, RZ ;  /* 0x0000000857117824 */ /* 0x000fe200078e00ff */
[----:B------:R-:W-:Y:S01]  /*9850*/  IADD3 R30, P6, R43, R2, RZ ;  /* 0x000000022b1e7210 */ /* 0x000fe20007fde0ff */
[----:B------:R-:W-:Y:S01]  /*9860*/  @P1 FFMA.FTZ R83, R55, R6, +INF ;  /* 0x7f80000037531423 */ /* 0x000fe20000010006 */
[----:B------:R-:W-:Y:S01]  /*9870*/  BAR.SYNC.DEFER_BLOCKING 0x0 ;  /* 0x0000000000007b1d */ /* 0x000fe20000010000 */
[C---:B------:R-:W-:Y:S01]  /*9880*/  IMAD R55, R87.reuse, 0x12, RZ ;  /* 0x0000001257377824 */ /* 0x040fe200078e02ff */
[C---:B------:R-:W-:Y:S01]  /*9890*/  LOP3.LUT R8, R16.reuse, 0x20, RZ, 0x3c, !PT ;  /* 0x0000002010087812 */ /* 0x040fe200078e3cff */
        /* <DEDUP_REMOVED lines=8> */
[C---:B------:R-:W-:Y:S01]  /*9920*/  IMAD R49, R87.reuse, 0xf, RZ ;  /* 0x0000000f57317824 */ /* 0x040fe200078e02ff */
[----:B------:R-:W-:Y:S01]  /*9930*/  LOP3.LUT R17, R16, 0x60, RZ, 0x3c, !PT ;  /* 0x0000006010117812 */ /* 0x000fe200078e3cff */
[----:B------:R-:W-:Y:S01]  /*9940*/  IMAD.SHL.U32 R51, R87, 0x10, RZ ;  /* 0x0000001057337824 */ /* 0x000fe200078e00ff */
        /* <DEDUP_REMOVED lines=8> */
[-C--:B------:R-:W-:Y:S01]  /*99d0*/  LEA.HI.X.SX32 R41, R41, R3.reuse, 0x1, P5 ;  /* 0x0000000329297211 */ /* 0x080fe200028f0eff */
[----:B------:R-:W-:Y:S01]  /*99e0*/  IMAD R115, R87, 0x36, RZ ;  /* 0x0000003657737824 */ /* 0x000fe200078e02ff */
[----:B------:R-:W0:Y:S01]  /*99f0*/  LDS.128 R4, [R16] ;  /* 0x0000000010047984 */ /* 0x000e220000000c00 */
[-C--:B------:R-:W-:Y:S01]  /*9a00*/  IADD3 R38, P4, R59, R2.reuse, RZ ;  /* 0x000000023b267210 */ /* 0x080fe20007f9e0ff */
[----:B------:R-:W-:Y:S01]  /*9a10*/  IMAD R117, R87, 0x38, RZ ;  /* 0x0000003857757824 */ /* 0x000fe200078e02ff */
[-C--:B------:R-:W-:Y:S01]  /*9a20*/  IADD3 R42, P6, R67, R2.reuse, RZ ;  /* 0x00000002432a7210 */ /* 0x080fe20007fde0ff */
[----:B------:R-:W1:Y:S01]  /*9a30*/  LDS.128 R8, [R8] ;  /* 0x0000000008087984 */ /* 0x000e620000000c00 */
[-C--:B------:R-:W-:Y:S01]  /*9a40*/  IADD3 R44, P5, R71, R2.reuse, RZ ;  /* 0x00000002472c7210 */ /* 0x080fe20007fbe0ff */
[----:B------:R-:W-:Y:S01]  /*9a50*/  IMAD R73, R87, 0x1b, RZ ;  /* 0x0000001b57497824 */ /* 0x000fe200078e02ff */
[-C--:B------:R-:W-:Y:S01]  /*9a60*/  LEA.HI.X.SX32 R39, R39, R3.reuse, 0x1, P4 ;  /* 0x0000000327277211 */ /* 0x080fe200020f0eff */
[----:B------:R-:W2:Y:S01]  /*9a70*/  LDS.128 R12, [R12] ;  /* 0x000000000c0c7984 */ /* 0x000ea20000000c00 */
[-C--:B------:R-:W-:Y:S01]  /*9a80*/  LEA.HI.X.SX32 R43, R43, R3.reuse, 0x1, P6 ;  /* 0x000000032b2b7211 */ /* 0x080fe200030f0eff */
[----:B------:R-:W-:Y:S01]  /*9a90*/  IMAD R119, R87, 0x3a, RZ ;  /* 0x0000003a57777824 */ /* 0x000fe200078e02ff */
[-C--:B------:R-:W-:Y:S01]  /*9aa0*/  LEA.HI.X.SX32 R45, R45, R3.reuse, 0x1, P5 ;  /* 0x000000032d2d7211 */ /* 0x080fe200028f0eff */
[----:B------:R-:W3:Y:S01]  /*9ab0*/  LDS.128 R16, [R17] ;  /* 0x0000000011107984 */ /* 0x000ee20000000c00 */
[CC--:B------:R-:W-:Y:S01]  /*9ac0*/  LEA R50, P4, R87.reuse, R2.reuse, 0x5 ;  /* 0x0000000257327211 */ /* 0x0c0fe200078828ff */
[----:B------:R-:W-:Y:S01]  /*9ad0*/  IMAD R121, R87, 0x3c, RZ ;  /* 0x0000003c57797824 */ /* 0x000fe200078e02ff */
[-C--:B------:R-:W-:Y:S01]  /*9ae0*/  IADD3 R46, P6, R75, R2.reuse, RZ ;  /* 0x000000024b2e7210 */ /* 0x080fe20007fde0ff */
[----:B------:R-:W-:Y:S01]  /*9af0*/  IMAD R123, R87, 0x3e, RZ ;  /* 0x0000003e577b7824 */ /* 0x000fe200078e02ff */
[----:B------:R-:W-:Y:S01]  /*9b00*/  IADD3 R48, P5, R79, R2, RZ ;  /* 0x000000024f307210 */ /* 0x000fe20007fbe0ff */
[C---:B------:R-:W-:Y:S01]  /*9b10*/  IMAD R77, R87.reuse, 0x1d, RZ ;  /* 0x0000001d574d7824 */ /* 0x040fe200078e02ff */
[----:B------:R-:W-:Y:S01]  /*9b20*/  FSETP.NEU.AND P1, PT, R54, RZ, PT ;  /* 0x000000ff3600720b */ /* 0x000fe20003f2d000 */
[----:B------:R-:W-:Y:S01]  /*9b30*/  IMAD R81, R87, 0x1f, RZ ;  /* 0x0000001f57517824 */ /* 0x000fe200078e02ff */
[-C--:B------:R-:W-:Y:S01]  /*9b40*/  LEA.HI.X.SX32 R47, R47, R3.reuse, 0x1, P6 ;  /* 0x000000032f2f7211 */ /* 0x080fe200030f0eff */
[----:B------:R-:W-:Y:S01]  /*9b50*/  FFMA R82, R82, 0.69314718246459960938, R89 ;  /* 0x3f31721852527823 */ /* 0x000fe20000000059 */
[----:B------:R-:W-:-:S02]  /*9b60*/  LEA.HI.X.SX32 R49, R49, R3, 0x1, P5 ;  /* 0x0000000331317211 */ /* 0x000fc400028f0eff */
[-C--:B------:R-:W-:Y:S02]  /*9b70*/  LEA.HI.X.SX32 R51, R51, R3.reuse, 0x1, P4 ;  /* 0x0000000333337211 */ /* 0x080fe400020f0eff */
[-C--:B------:R-:W-:Y:S02]  /*9b80*/  IADD3 R52, P6, R91, R2.reuse, RZ ;  /* 0x000000025b347210 */ /* 0x080fe40007fde0ff */
[-C--:B------:R-:W-:Y:S02]  /*9b90*/  IADD3 R54, P5, R93, R2.reuse, RZ ;  /* 0x000000025d367210 */ /* 0x080fe40007fbe0ff */
[----:B------:R-:W-:Y:S02]  /*9ba0*/  IADD3 R56, P4, R95, R2, RZ ;  /* 0x000000025f387210 */ /* 0x000fe40007f9e0ff */
[-C--:B------:R-:W-:Y:S02]  /*9bb0*/  LEA.HI.X.SX32 R53, R53, R3.reuse, 0x1, P6 ;  /* 0x0000000335357211 */ /* 0x080fe400030f0eff */
[----:B------:R-:W-:-:S02]  /*9bc0*/  LEA.HI.X.SX32 R55, R55, R3, 0x1, P5 ;  /* 0x0000000337377211 */ /* 0x000fc400028f0eff */
[-C--:B------:R-:W-:Y:S02]  /*9bd0*/  LEA.HI.X.SX32 R57, R57, R3.reuse, 0x1, P4 ;  /* 0x0000000339397211 */ /* 0x080fe400020f0eff */
[-C--:B------:R-:W-:Y:S01]  /*9be0*/  IADD3 R58, P6, R97, R2.reuse, RZ ;  /* 0x00000002613a7210 */ /* 0x080fe20007fde0ff */
[----:B0-----:R1:W-:Y:S01]  /*9bf0*/  STG.E.U16 [R2.64], R4 ;  /* 0x0000000402007986 */ /* 0x0013e2000c101506 */
[-C--:B------:R-:W-:Y:S02]  /*9c00*/  IADD3 R60, P5, R99, R2.reuse, RZ ;  /* 0x00000002633c7210 */ /* 0x080fe40007fbe0ff */
[----:B------:R-:W-:Y:S02]  /*9c10*/  IADD3 R62, P4, R101, R2, RZ ;  /* 0x00000002653e7210 */ /* 0x000fe40007f9e0ff */
[-C--:B------:R-:W-:Y:S02]  /*9c20*/  LEA.HI.X.SX32 R59, R59, R3.reuse, 0x1, P6 ;  /* 0x000000033b3b7211 */ /* 0x080fe400030f0eff */
        /* <DEDUP_REMOVED lines=17> */
[----:B------:R-:W-:Y:S02]  /*9d40*/  PRMT R86, R4, 0x7632, R86 ;  /* 0x0000763204567816 */ /* 0x000fe40000000056 */
[----:B------:R-:W-:-:S02]  /*9d50*/  LEA.HI.X.SX32 R77, R77, R3, 0x1, P6 ;  /* 0x000000034d4d7211 */ /* 0x000fc400030f0eff */
[-C--:B------:R-:W-:Y:S01]  /*9d60*/  LEA.HI.X.SX32 R79, R79, R3.reuse, 0x1, P5 ;  /* 0x000000034f4f7211 */ /* 0x080fe200028f0eff */
[----:B------:R2:W-:Y:S01]  /*9d70*/  STG.E.U16 [R20.64], R86 ;  /* 0x0000005614007986 */ /* 0x0005e2000c101506 */
[----:B------:R-:W-:Y:S02]  /*9d80*/  LEA.HI.X.SX32 R81, R81, R3, 0x1, P4 ;  /* 0x0000000351517211 */ /* 0x000fe400020f0eff */
[----:B-1----:R-:W-:Y:S01]  /*9d90*/  PRMT R3, R8, 0x7632, R3 ;  /* 0x0000763208037816 */ /* 0x002fe20000000003 */
[----:B------:R3:W-:Y:S01]  /*9da0*/  STG.E.U16 [R22.64], R8 ;  /* 0x0000000816007986 */ /* 0x0007e2000c101506 */
[----:B------:R-:W-:Y:S02]  /*9db0*/  FSEL R2, R83, -INF , P2 ;  /* 0xff80000053027808 */ /* 0x000fe40001000000 */
[----:B------:R-:W-:Y:S01]  /*9dc0*/  FSEL R4, R85, -INF , P0 ;  /* 0xff80000055047808 */ /* 0x000fe20000000000 */
[----:B------:R0:W-:Y:S02]  /*9dd0*/  STG.E.U16 [R24.64], R3 ;  /* 0x0000000318007986 */ /* 0x0001e4000c101506 */
[----:B------:R-:W-:Y:S01]  /*9de0*/  FFMA R83, R2, 0.69314718246459960938, R109 ;  /* 0x3f31721802537823 */ /* 0x000fe2000000006d */
[----:B--2---:R-:W-:Y:S01]  /*9df0*/  PRMT R21, R12, 0x7632, R21 ;  /* 0x000076320c157816 */ /* 0x004fe20000000015 */
[----:B------:R1:W-:Y:S01]  /*9e00*/  STG.E.U16 [R26.64], R12 ;  /* 0x0000000c1a007986 */ /* 0x0003e2000c101506 */
[----:B------:R-:W-:Y:S01]  /*9e10*/  PRMT R20, R9, 0x7632, R20 ;  /* 0x0000763209147816 */ /* 0x000fe20000000014 */
[----:B------:R-:W-:Y:S01]  /*9e20*/  FFMA R111, R4, 0.69314718246459960938, R111 ;  /* 0x3f317218046f7823 */ /* 0x000fe2000000006f */
[----:B---3--:R-:W-:Y:S01]  /*9e30*/  PRMT R23, R16, 0x7632, R23 ;  /* 0x0000763210177816 */ /* 0x008fe20000000017 */
[----:B------:R2:W-:Y:S01]  /*9e40*/  STG.E.U16 [R28.64], R21 ;  /* 0x000000151c007986 */ /* 0x0005e2000c101506 */
[----:B------:R-:W-:Y:S01]  /*9e50*/  PRMT R22, R13, 0x7632, R22 ;  /* 0x000076320d167816 */ /* 0x000fe20000000016 */
[----:B------:R-:W-:Y:S01]  /*9e60*/  IMAD R2, R90, c[0x0][0x1cc], RZ ;  /* 0x000073005a027a24 */ /* 0x000fe200078e02ff */
[----:B0-----:R-:W-:Y:S01]  /*9e70*/  PRMT R25, R5, 0x7632, R25 ;  /* 0x0000763205197816 */ /* 0x001fe20000000019 */
[----:B------:R0:W-:Y:S01]  /*9e80*/  STG.E.U16 [R30.64], R16 ;  /* 0x000000101e007986 */ /* 0x0001e2000c101506 */
[----:B------:R-:W-:Y:S01]  /*9e90*/  PRMT R24, R17, 0x7632, R24 ;  /* 0x0000763211187816 */ /* 0x000fe20000000018 */
[----:B------:R-:W-:Y:S01]  /*9ea0*/  IMAD.HI R4, R2, 0x4, RZ ;  /* 0x0000000402047827 */ /* 0x000fe200078e02ff */
[----:B------:R-:W-:Y:S01]  /*9eb0*/  FSEL R3, R84, -INF , P1 ;  /* 0xff80000054037808 */ /* 0x000fe20000800000 */
[----:B------:R3:W-:Y:S01]  /*9ec0*/  STG.E.U16 [R32.64], R23 ;  /* 0x0000001720007986 */ /* 0x0007e2000c101506 */
[----:B-1----:R-:W-:-:S03]  /*9ed0*/  PRMT R26, R6, 0x7632, R26 ;  /* 0x00007632061a7816 */ /* 0x002fc6000000001a */
[----:B------:R1:W-:Y:S01]  /*9ee0*/  STG.E.U16 [R34.64], R5 ;  /* 0x0000000522007986 */ /* 0x0003e2000c101506 */
[----:B--2---:R-:W-:Y:S01]  /*9ef0*/  PRMT R28, R10, 0x7632, R28 ;  /* 0x000076320a1c7816 */ /* 0x004fe2000000001c */
[----:B------:R-:W-:Y:S02]  /*9f00*/  FFMA R110, R3, 0.69314718246459960938, R110 ;  /* 0x3f317218036e7823 */ /* 0x000fe4000000006e */
[----:B------:R2:W-:Y:S01]  /*9f10*/  STG.E.U16 [R36.64], R25 ;  /* 0x0000001924007986 */ /* 0x0005e2000c101506 */
[----:B0-----:R-:W-:Y:S01]  /*9f20*/  PRMT R30, R14, 0x7632, R30 ;  /* 0x000076320e1e7816 */ /* 0x001fe2000000001e */
[----:B------:R-:W-:Y:S02]  /*9f30*/  IMAD.SHL.U32 R3, R2, 0x4, RZ ;  /* 0x0000000402037824 */ /* 0x000fe400078e00ff */
[----:B------:R0:W-:Y:S01]  /*9f40*/  STG.E.U16 [R38.64], R9 ;  /* 0x0000000926007986 */ /* 0x0001e2000c101506 */
[----:B---3--:R-:W-:-:S03]  /*9f50*/  PRMT R32, R18, 0x7632, R32 ;  /* 0x0000763212207816 */ /* 0x008fc60000000020 */
[----:B------:R3:W-:Y:S01]  /*9f60*/  STG.E.U16 [R40.64], R20 ;  /* 0x0000001428007986 */ /* 0x0007e2000c101506 */
[----:B-1----:R-:W-:Y:S01]  /*9f70*/  PRMT R34, R7, 0x7632, R34 ;  /* 0x0000763207227816 */ /* 0x002fe20000000022 */
[----:B------:R-:W-:Y:S02]  /*9f80*/  IMAD.HI R5, R88, 0x4, RZ ;  /* 0x0000000458057827 */ /* 0x000fe400078e02ff */
[----:B------:R-:W-:Y:S01]  /*9f90*/  STG.E.U16 [R42.64], R13 ;  /* 0x0000000d2a007986 */ /* 0x000fe2000c101506 */
[----:B--2---:R-:W-:-:S03]  /*9fa0*/  PRMT R36, R11, 0x7632, R36 ;  /* 0x000076320b247816 */ /* 0x004fc60000000024 */
[----:B------:R-:W-:Y:S01]  /*9fb0*/  STG.E.U16 [R44.64], R22 ;  /* 0x000000162c007986 */ /* 0x000fe2000c101506 */
[----:B0-----:R-:W-:-:S03]  /*9fc0*/  PRMT R38, R15, 0x7632, R38 ;  /* 0x000076320f267816 */ /* 0x001fc60000000026 */
[----:B------:R-:W-:Y:S01]  /*9fd0*/  STG.E.U16 [R46.64], R17 ;  /* 0x000000112e007986 */ /* 0x000fe2000c101506 */
[----:B---3--:R-:W-:-:S03]  /*9fe0*/  PRMT R40, R19, 0x7632, R40 ;  /* 0x0000763213287816 */ /* 0x008fc60000000028 */
[----:B------:R-:W-:Y:S04]  /*9ff0*/  STG.E.U16 [R48.64], R24 ;  /* 0x0000001830007986 */ /* 0x000fe8000c101506 */
[----:B------:R0:W-:Y:S04]  /*a000*/  STG.E.U16 [R50.64], R6 ;  /* 0x0000000632007986 */ /* 0x0001e8000c101506 */
[----:B------:R-:W-:Y:S04]  /*a010*/  STG.E.U16 [R52.64], R26 ;  /* 0x0000001a34007986 */ /* 0x000fe8000c101506 */
[----:B------:R-:W-:Y:S04]  /*a020*/  STG.E.U16 [R54.64], R10 ;  /* 0x0000000a36007986 */ /* 0x000fe8000c101506 */
[----:B------:R-:W-:Y:S01]  /*a030*/  STG.E.U16 [R56.64], R28 ;  /* 0x0000001c38007986 */ /* 0x000fe2000c101506 */
[----:B0-----:R-:W-:-:S03]  /*a040*/  IMAD.SHL.U32 R6, R88, 0x4, RZ ;  /* 0x0000000458067824 */ /* 0x001fc600078e00ff */
[----:B------:R-:W-:Y:S02]  /*a050*/  STG.E.U16 [R58.64], R14 ;  /* 0x0000000e3a007986 */ /* 0x000fe4000c101506 */
[----:B------:R-:W-:Y:S02]  /*a060*/  IADD3 R2, P0, P1, R6, c[0x0][0x180], R3 ;  /* 0x0000600006027a10 */ /* 0x000fe4000791e003 */
[----:B------:R-:W-:Y:S02]  /*a070*/  STG.E.U16 [R60.64], R30 ;  /* 0x0000001e3c007986 */ /* 0x000fe4000c101506 */
[----:B------:R-:W-:Y:S02]  /*a080*/  IADD3.X R3, R5, c[0x0][0x184], R4, P0, P1 ;  /* 0x0000610005037a10 */ /* 0x000fe400007e2404 */
[----:B------:R-:W-:Y:S04]  /*a090*/  STG.E.U16 [R62.64], R18 ;  /* 0x000000123e007986 */ /* 0x000fe8000c101506 */
[----:B------:R-:W-:Y:S04]  /*a0a0*/  STG.E.U16 [R64.64], R32 ;  /* 0x0000002040007986 */ /* 0x000fe8000c101506 */
[----:B------:R0:W-:Y:S04]  /*a0b0*/  STG.E.U16 [R66.64], R7 ;  /* 0x0000000742007986 */ /* 0x0001e8000c101506 */
[----:B------:R-:W-:Y:S04]  /*a0c0*/  STG.E.U16 [R68.64], R34 ;  /* 0x0000002244007986 */ /* 0x000fe8000c101506 */
[----:B------:R-:W-:Y:S04]  /*a0d0*/  STG.E.U16 [R70.64], R11 ;  /* 0x0000000b46007986 */ /* 0x000fe8000c101506 */
[----:B------:R-:W-:Y:S01]  /*a0e0*/  STG.E.U16 [R72.64], R36 ;  /* 0x0000002448007986 */ /* 0x000fe2000c101506 */
[----:B0-----:R-:W-:-:S03]  /*a0f0*/  LOP3.LUT R7, R92, 0x1f8, RZ, 0xc0, !PT ;  /* 0x000001f85c077812 */ /* 0x001fc600078ec0ff */
[----:B------:R-:W-:Y:S04]  /*a100*/  STG.E.U16 [R74.64], R15 ;  /* 0x0000000f4a007986 */ /* 0x000fe8000c101506 */
[----:B------:R-:W-:Y:S04]  /*a110*/  STG.E.U16 [R76.64], R38 ;  /* 0x000000264c007986 */ /* 0x000fe8000c101506 */
[----:B------:R-:W-:Y:S04]  /*a120*/  STG.E.U16 [R78.64], R19 ;  /* 0x000000134e007986 */ /* 0x000fe8000c101506 */
[----:B------:R-:W-:Y:S04]  /*a130*/  STG.E.U16 [R80.64], R40 ;  /* 0x0000002850007986 */ /* 0x000fe8000c101506 */
[----:B------:R-:W-:Y:S06]  /*a140*/  BAR.SYNC.DEFER_BLOCKING 0x0 ;  /* 0x0000000000007b1d */ /* 0x000fec0000010000 */
[----:B------:R-:W-:Y:S04]  /*a150*/  STS.64 [R7], R82 ;  /* 0x0000005207007388 */ /* 0x000fe80000000a00 */
[----:B------:R-:W-:Y:S04]  /*a160*/  STS.64 [R7+0x200], R110 ;  /* 0x0002006e07007388 */ /* 0x000fe80000000a00 */
[----:B------:R-:W-:Y:S06]  /*a170*/  BAR.SYNC.DEFER_BLOCKING 0x0 ;  /* 0x0000000000007b1d */ /* 0x000fec0000010000 */
[----:B------:R-:W0:Y:S04]  /*a180*/  LDS R9, [R0] ;  /* 0x0000000000097984 */ /* 0x000e280000000800 */
[----:B0-----:R-:W-:Y:S01]  /*a190*/  STG.E [R2.64], R9 ;  /* 0x0000000902007986 */ /* 0x001fe2000c101906 */
[----:B------:R-:W-:Y:S05]  /*a1a0*/  EXIT ;  /* 0x000000000000794d */ /* 0x000fea0003800000 */
.L_x_2:
[----:B------:R-:W-:-:S00]  /*a1b0*/  BRA `(.L_x_2) ;  /* 0xfffffff000007947 */ /* 0x000fc0000383ffff */
[----:B------:R-:W-:-:S00]  /*a1c0*/  NOP ;  /* 0x0000000000007918 */ /* 0x000fc00000000000 */
        /* <DEDUP_REMOVED lines=11> */
.L_x_3:


//--------------------- .nv.global.init           --------------------------
	.section	.nv.global.init,"aw",@progbits
.nv.global.init:
	.type		_$_str,@object
	.size		_$_str,(.L_0 - _$_str)
_$_str:
        /*0000*/ 	.byte	0x5f, 0x5f, 0x43, 0x55, 0x44, 0x41, 0x5f, 0x46, 0x54, 0x5a, 0x00
.L_0:


//--------------------- .nv.shared.attn_fwd       --------------------------
	.section	.nv.shared.attn_fwd,"aw",@nobits
	.sectionflags	@""
	.align	16
